//
// Generated by NVIDIA NVVM Compiler
//
// Compiler Build ID: CL-36424714
// Cuda compilation tools, release 13.0, V13.0.88
// Based on NVVM 20.0.0
//

.version 9.0
.target sm_100
.address_size 64

	// .globl	_Z20setupRandomGeneratorP17curandStateXORWOW
.global .align 4 .b8 precalc_xorwow_matrix[102400];
.global .align 4 .b8 precalc_xorwow_offset_matrix[102400];
.global .align 4 .b8 mrg32k3aM1[2304];
.global .align 4 .b8 mrg32k3aM2[2304];
.global .align 4 .b8 mrg32k3aM1SubSeq[2016];
.global .align 4 .b8 mrg32k3aM2SubSeq[2016];
.global .align 4 .b8 mrg32k3aM1Seq[2304];
.global .align 4 .b8 mrg32k3aM2Seq[2304];
.const .align 8 .b8 __cr_lgamma_table[72];
// _ZZ17conjugateGradient10FermiField10GaugeFieldS_E14sharedResidual has been demoted

.visible .entry _Z20setupRandomGeneratorP17curandStateXORWOW(
	.param .u64 .ptr .align 1 _Z20setupRandomGeneratorP17curandStateXORWOW_param_0
)
{
	.reg .pred 	%p<24>;
	.reg .b32 	%r<406>;
	.reg .b64 	%rd<18>;

	ld.param.u64 	%rd8, [_Z20setupRandomGeneratorP17curandStateXORWOW_param_0];
	cvta.to.global.u64 	%rd9, %rd8;
	mov.u32 	%r182, %tid.x;
	mov.u32 	%r183, %ntid.x;
	mov.u32 	%r184, %ctaid.x;
	mad.lo.s32 	%r185, %r183, %r184, %r182;
	cvt.s64.s32 	%rd17, %r185;
	mul.wide.s32 	%rd10, %r185, 48;
	add.s64 	%rd2, %rd9, %rd10;
	mov.b32 	%r186, 1593684748;
	mov.b32 	%r187, 832094735;
	st.global.v2.u32 	[%rd2], {%r187, %r186};
	mov.b32 	%r188, -123459836;
	mov.b32 	%r189, 1111207954;
	st.global.v2.u32 	[%rd2+8], {%r189, %r188};
	mov.b32 	%r190, 1476011280;
	mov.b32 	%r191, -589760388;
	st.global.v2.u32 	[%rd2+16], {%r191, %r190};
	setp.eq.s32 	%p1, %r185, 0;
	@%p1 bra 	$L__BB0_42;
	mov.b32 	%r312, 0;
	mov.u64 	%rd12, precalc_xorwow_matrix;
$L__BB0_2:
	and.b64  	%rd4, %rd17, 3;
	setp.eq.s64 	%p2, %rd4, 0;
	@%p2 bra 	$L__BB0_41;
	mul.wide.u32 	%rd11, %r312, 3200;
	add.s64 	%rd5, %rd12, %rd11;
	cvt.u32.u64 	%r2, %rd4;
	mov.b32 	%r313, 0;
$L__BB0_4:
	mov.b32 	%r326, 0;
	mov.u32 	%r327, %r326;
	mov.u32 	%r328, %r326;
	mov.u32 	%r329, %r326;
	mov.u32 	%r330, %r326;
	mov.u32 	%r319, %r326;
$L__BB0_5:
	mul.wide.u32 	%rd13, %r319, 4;
	add.s64 	%rd14, %rd2, %rd13;
	ld.global.u32 	%r10, [%rd14+4];
	shl.b32 	%r11, %r319, 5;
	mov.b32 	%r325, 0;
$L__BB0_6:
	.pragma "nounroll";
	shr.u32 	%r196, %r10, %r325;
	and.b32  	%r197, %r196, 1;
	setp.eq.b32 	%p3, %r197, 1;
	not.pred 	%p4, %p3;
	add.s32 	%r198, %r11, %r325;
	mul.lo.s32 	%r199, %r198, 5;
	mul.wide.u32 	%rd15, %r199, 4;
	add.s64 	%rd6, %rd5, %rd15;
	@%p4 bra 	$L__BB0_8;
	ld.global.u32 	%r200, [%rd6];
	xor.b32  	%r330, %r330, %r200;
	ld.global.u32 	%r201, [%rd6+4];
	xor.b32  	%r329, %r329, %r201;
	ld.global.u32 	%r202, [%rd6+8];
	xor.b32  	%r328, %r328, %r202;
	ld.global.u32 	%r203, [%rd6+12];
	xor.b32  	%r327, %r327, %r203;
	ld.global.u32 	%r204, [%rd6+16];
	xor.b32  	%r326, %r326, %r204;
$L__BB0_8:
	and.b32  	%r206, %r196, 2;
	setp.eq.s32 	%p5, %r206, 0;
	@%p5 bra 	$L__BB0_10;
	ld.global.u32 	%r207, [%rd6+20];
	xor.b32  	%r330, %r330, %r207;
	ld.global.u32 	%r208, [%rd6+24];
	xor.b32  	%r329, %r329, %r208;
	ld.global.u32 	%r209, [%rd6+28];
	xor.b32  	%r328, %r328, %r209;
	ld.global.u32 	%r210, [%rd6+32];
	xor.b32  	%r327, %r327, %r210;
	ld.global.u32 	%r211, [%rd6+36];
	xor.b32  	%r326, %r326, %r211;
$L__BB0_10:
	and.b32  	%r213, %r196, 4;
	setp.eq.s32 	%p6, %r213, 0;
	@%p6 bra 	$L__BB0_12;
	ld.global.u32 	%r214, [%rd6+40];
	xor.b32  	%r330, %r330, %r214;
	ld.global.u32 	%r215, [%rd6+44];
	xor.b32  	%r329, %r329, %r215;
	ld.global.u32 	%r216, [%rd6+48];
	xor.b32  	%r328, %r328, %r216;
	ld.global.u32 	%r217, [%rd6+52];
	xor.b32  	%r327, %r327, %r217;
	ld.global.u32 	%r218, [%rd6+56];
	xor.b32  	%r326, %r326, %r218;
$L__BB0_12:
	and.b32  	%r220, %r196, 8;
	setp.eq.s32 	%p7, %r220, 0;
	@%p7 bra 	$L__BB0_14;
	ld.global.u32 	%r221, [%rd6+60];
	xor.b32  	%r330, %r330, %r221;
	ld.global.u32 	%r222, [%rd6+64];
	xor.b32  	%r329, %r329, %r222;
	ld.global.u32 	%r223, [%rd6+68];
	xor.b32  	%r328, %r328, %r223;
	ld.global.u32 	%r224, [%rd6+72];
	xor.b32  	%r327, %r327, %r224;
	ld.global.u32 	%r225, [%rd6+76];
	xor.b32  	%r326, %r326, %r225;
$L__BB0_14:
	and.b32  	%r227, %r196, 16;
	setp.eq.s32 	%p8, %r227, 0;
	@%p8 bra 	$L__BB0_16;
	ld.global.u32 	%r228, [%rd6+80];
	xor.b32  	%r330, %r330, %r228;
	ld.global.u32 	%r229, [%rd6+84];
	xor.b32  	%r329, %r329, %r229;
	ld.global.u32 	%r230, [%rd6+88];
	xor.b32  	%r328, %r328, %r230;
	ld.global.u32 	%r231, [%rd6+92];
	xor.b32  	%r327, %r327, %r231;
	ld.global.u32 	%r232, [%rd6+96];
	xor.b32  	%r326, %r326, %r232;
$L__BB0_16:
	and.b32  	%r234, %r196, 32;
	setp.eq.s32 	%p9, %r234, 0;
	@%p9 bra 	$L__BB0_18;
	ld.global.u32 	%r235, [%rd6+100];
	xor.b32  	%r330, %r330, %r235;
	ld.global.u32 	%r236, [%rd6+104];
	xor.b32  	%r329, %r329, %r236;
	ld.global.u32 	%r237, [%rd6+108];
	xor.b32  	%r328, %r328, %r237;
	ld.global.u32 	%r238, [%rd6+112];
	xor.b32  	%r327, %r327, %r238;
	ld.global.u32 	%r239, [%rd6+116];
	xor.b32  	%r326, %r326, %r239;
$L__BB0_18:
	and.b32  	%r241, %r196, 64;
	setp.eq.s32 	%p10, %r241, 0;
	@%p10 bra 	$L__BB0_20;
	ld.global.u32 	%r242, [%rd6+120];
	xor.b32  	%r330, %r330, %r242;
	ld.global.u32 	%r243, [%rd6+124];
	xor.b32  	%r329, %r329, %r243;
	ld.global.u32 	%r244, [%rd6+128];
	xor.b32  	%r328, %r328, %r244;
	ld.global.u32 	%r245, [%rd6+132];
	xor.b32  	%r327, %r327, %r245;
	ld.global.u32 	%r246, [%rd6+136];
	xor.b32  	%r326, %r326, %r246;
$L__BB0_20:
	and.b32  	%r248, %r196, 128;
	setp.eq.s32 	%p11, %r248, 0;
	@%p11 bra 	$L__BB0_22;
	ld.global.u32 	%r249, [%rd6+140];
	xor.b32  	%r330, %r330, %r249;
	ld.global.u32 	%r250, [%rd6+144];
	xor.b32  	%r329, %r329, %r250;
	ld.global.u32 	%r251, [%rd6+148];
	xor.b32  	%r328, %r328, %r251;
	ld.global.u32 	%r252, [%rd6+152];
	xor.b32  	%r327, %r327, %r252;
	ld.global.u32 	%r253, [%rd6+156];
	xor.b32  	%r326, %r326, %r253;
$L__BB0_22:
	and.b32  	%r255, %r196, 256;
	setp.eq.s32 	%p12, %r255, 0;
	@%p12 bra 	$L__BB0_24;
	ld.global.u32 	%r256, [%rd6+160];
	xor.b32  	%r330, %r330, %r256;
	ld.global.u32 	%r257, [%rd6+164];
	xor.b32  	%r329, %r329, %r257;
	ld.global.u32 	%r258, [%rd6+168];
	xor.b32  	%r328, %r328, %r258;
	ld.global.u32 	%r259, [%rd6+172];
	xor.b32  	%r327, %r327, %r259;
	ld.global.u32 	%r260, [%rd6+176];
	xor.b32  	%r326, %r326, %r260;
$L__BB0_24:
	and.b32  	%r262, %r196, 512;
	setp.eq.s32 	%p13, %r262, 0;
	@%p13 bra 	$L__BB0_26;
	ld.global.u32 	%r263, [%rd6+180];
	xor.b32  	%r330, %r330, %r263;
	ld.global.u32 	%r264, [%rd6+184];
	xor.b32  	%r329, %r329, %r264;
	ld.global.u32 	%r265, [%rd6+188];
	xor.b32  	%r328, %r328, %r265;
	ld.global.u32 	%r266, [%rd6+192];
	xor.b32  	%r327, %r327, %r266;
	ld.global.u32 	%r267, [%rd6+196];
	xor.b32  	%r326, %r326, %r267;
$L__BB0_26:
	and.b32  	%r269, %r196, 1024;
	setp.eq.s32 	%p14, %r269, 0;
	@%p14 bra 	$L__BB0_28;
	ld.global.u32 	%r270, [%rd6+200];
	xor.b32  	%r330, %r330, %r270;
	ld.global.u32 	%r271, [%rd6+204];
	xor.b32  	%r329, %r329, %r271;
	ld.global.u32 	%r272, [%rd6+208];
	xor.b32  	%r328, %r328, %r272;
	ld.global.u32 	%r273, [%rd6+212];
	xor.b32  	%r327, %r327, %r273;
	ld.global.u32 	%r274, [%rd6+216];
	xor.b32  	%r326, %r326, %r274;
$L__BB0_28:
	and.b32  	%r276, %r196, 2048;
	setp.eq.s32 	%p15, %r276, 0;
	@%p15 bra 	$L__BB0_30;
	ld.global.u32 	%r277, [%rd6+220];
	xor.b32  	%r330, %r330, %r277;
	ld.global.u32 	%r278, [%rd6+224];
	xor.b32  	%r329, %r329, %r278;
	ld.global.u32 	%r279, [%rd6+228];
	xor.b32  	%r328, %r328, %r279;
	ld.global.u32 	%r280, [%rd6+232];
	xor.b32  	%r327, %r327, %r280;
	ld.global.u32 	%r281, [%rd6+236];
	xor.b32  	%r326, %r326, %r281;
$L__BB0_30:
	and.b32  	%r283, %r196, 4096;
	setp.eq.s32 	%p16, %r283, 0;
	@%p16 bra 	$L__BB0_32;
	ld.global.u32 	%r284, [%rd6+240];
	xor.b32  	%r330, %r330, %r284;
	ld.global.u32 	%r285, [%rd6+244];
	xor.b32  	%r329, %r329, %r285;
	ld.global.u32 	%r286, [%rd6+248];
	xor.b32  	%r328, %r328, %r286;
	ld.global.u32 	%r287, [%rd6+252];
	xor.b32  	%r327, %r327, %r287;
	ld.global.u32 	%r288, [%rd6+256];
	xor.b32  	%r326, %r326, %r288;
$L__BB0_32:
	and.b32  	%r290, %r196, 8192;
	setp.eq.s32 	%p17, %r290, 0;
	@%p17 bra 	$L__BB0_34;
	ld.global.u32 	%r291, [%rd6+260];
	xor.b32  	%r330, %r330, %r291;
	ld.global.u32 	%r292, [%rd6+264];
	xor.b32  	%r329, %r329, %r292;
	ld.global.u32 	%r293, [%rd6+268];
	xor.b32  	%r328, %r328, %r293;
	ld.global.u32 	%r294, [%rd6+272];
	xor.b32  	%r327, %r327, %r294;
	ld.global.u32 	%r295, [%rd6+276];
	xor.b32  	%r326, %r326, %r295;
$L__BB0_34:
	and.b32  	%r297, %r196, 16384;
	setp.eq.s32 	%p18, %r297, 0;
	@%p18 bra 	$L__BB0_36;
	ld.global.u32 	%r298, [%rd6+280];
	xor.b32  	%r330, %r330, %r298;
	ld.global.u32 	%r299, [%rd6+284];
	xor.b32  	%r329, %r329, %r299;
	ld.global.u32 	%r300, [%rd6+288];
	xor.b32  	%r328, %r328, %r300;
	ld.global.u32 	%r301, [%rd6+292];
	xor.b32  	%r327, %r327, %r301;
	ld.global.u32 	%r302, [%rd6+296];
	xor.b32  	%r326, %r326, %r302;
$L__BB0_36:
	and.b32  	%r304, %r196, 32768;
	setp.eq.s32 	%p19, %r304, 0;
	@%p19 bra 	$L__BB0_38;
	ld.global.u32 	%r305, [%rd6+300];
	xor.b32  	%r330, %r330, %r305;
	ld.global.u32 	%r306, [%rd6+304];
	xor.b32  	%r329, %r329, %r306;
	ld.global.u32 	%r307, [%rd6+308];
	xor.b32  	%r328, %r328, %r307;
	ld.global.u32 	%r308, [%rd6+312];
	xor.b32  	%r327, %r327, %r308;
	ld.global.u32 	%r309, [%rd6+316];
	xor.b32  	%r326, %r326, %r309;
$L__BB0_38:
	add.s32 	%r325, %r325, 16;
	setp.ne.s32 	%p20, %r325, 32;
	@%p20 bra 	$L__BB0_6;
	mad.lo.s32 	%r310, %r319, -31, %r11;
	add.s32 	%r319, %r310, 1;
	setp.ne.s32 	%p21, %r319, 5;
	@%p21 bra 	$L__BB0_5;
	st.global.u32 	[%rd2+4], %r330;
	st.global.u32 	[%rd2+8], %r329;
	st.global.u32 	[%rd2+12], %r328;
	st.global.u32 	[%rd2+16], %r327;
	st.global.u32 	[%rd2+20], %r326;
	add.s32 	%r313, %r313, 1;
	setp.lt.u32 	%p22, %r313, %r2;
	@%p22 bra 	$L__BB0_4;
$L__BB0_41:
	shr.u64 	%rd7, %rd17, 2;
	add.s32 	%r312, %r312, 1;
	setp.gt.u64 	%p23, %rd17, 3;
	mov.u64 	%rd17, %rd7;
	@%p23 bra 	$L__BB0_2;
$L__BB0_42:
	mov.b32 	%r311, 0;
	st.global.v2.u32 	[%rd2+24], {%r311, %r311};
	st.global.u32 	[%rd2+32], %r311;
	mov.b64 	%rd16, 0;
	st.global.u64 	[%rd2+40], %rd16;
	ret;

}
	// .globl	_Z15initInputFieldsP17curandStateXORWOWP7ComplexS2_
.visible .entry _Z15initInputFieldsP17curandStateXORWOWP7ComplexS2_(
	.param .u64 .ptr .align 1 _Z15initInputFieldsP17curandStateXORWOWP7ComplexS2__param_0,
	.param .u64 .ptr .align 1 _Z15initInputFieldsP17curandStateXORWOWP7ComplexS2__param_1,
	.param .u64 .ptr .align 1 _Z15initInputFieldsP17curandStateXORWOWP7ComplexS2__param_2
)
{
	.reg .b32 	%r<129>;
	.reg .b32 	%f<22>;
	.reg .b64 	%rd<13>;
	.reg .b64 	%fd<2>;

	ld.param.u64 	%rd1, [_Z15initInputFieldsP17curandStateXORWOWP7ComplexS2__param_0];
	ld.param.u64 	%rd2, [_Z15initInputFieldsP17curandStateXORWOWP7ComplexS2__param_1];
	ld.param.u64 	%rd3, [_Z15initInputFieldsP17curandStateXORWOWP7ComplexS2__param_2];
	cvta.to.global.u64 	%rd4, %rd2;
	cvta.to.global.u64 	%rd5, %rd1;
	mov.u32 	%r1, %tid.x;
	mov.u32 	%r2, %ntid.x;
	mov.u32 	%r3, %ctaid.x;
	mad.lo.s32 	%r4, %r2, %r3, %r1;
	shr.s32 	%r5, %r4, 31;
	shr.u32 	%r6, %r5, 28;
	add.s32 	%r7, %r4, %r6;
	and.b32  	%r8, %r7, -16;
	sub.s32 	%r9, %r4, %r8;
	shr.s32 	%r10, %r7, 4;
	shr.u32 	%r11, %r10, 28;
	add.s32 	%r12, %r10, %r11;
	and.b32  	%r13, %r12, 268435440;
	sub.s32 	%r14, %r10, %r13;
	shr.u32 	%r15, %r5, 24;
	add.s32 	%r16, %r4, %r15;
	shr.s32 	%r17, %r16, 8;
	shr.u32 	%r18, %r17, 28;
	add.s32 	%r19, %r17, %r18;
	and.b32  	%r20, %r19, 16777200;
	sub.s32 	%r21, %r17, %r20;
	shr.u32 	%r22, %r5, 20;
	add.s32 	%r23, %r4, %r22;
	mul.wide.s32 	%rd6, %r4, 48;
	add.s64 	%rd7, %rd5, %rd6;
	ld.global.v2.u32 	{%r24, %r25}, [%rd7];
	ld.global.v2.u32 	{%r26, %r27}, [%rd7+8];
	ld.global.v2.u32 	{%r28, %r29}, [%rd7+16];
	ld.global.v2.u32 	{%r30, %r31}, [%rd7+24];
	ld.global.f32 	%f1, [%rd7+32];
	ld.global.f64 	%fd1, [%rd7+40];
	shr.u32 	%r32, %r25, 2;
	xor.b32  	%r33, %r32, %r25;
	shl.b32 	%r34, %r29, 4;
	shl.b32 	%r35, %r33, 1;
	xor.b32  	%r36, %r34, %r35;
	xor.b32  	%r37, %r36, %r29;
	xor.b32  	%r38, %r37, %r33;
	add.s32 	%r39, %r24, %r38;
	add.s32 	%r40, %r39, 362437;
	cvt.rn.f32.u32 	%f2, %r40;
	fma.rn.f32 	%f3, %f2, 0f2F800000, 0f2F000000;
	shr.u32 	%r41, %r26, 2;
	xor.b32  	%r42, %r41, %r26;
	shl.b32 	%r43, %r38, 4;
	shl.b32 	%r44, %r42, 1;
	xor.b32  	%r45, %r44, %r43;
	xor.b32  	%r46, %r45, %r42;
	xor.b32  	%r47, %r46, %r38;
	add.s32 	%r48, %r24, %r47;
	add.s32 	%r49, %r48, 724874;
	cvt.rn.f32.u32 	%f4, %r49;
	fma.rn.f32 	%f5, %f4, 0f2F800000, 0f2F000000;
	shl.b32 	%r50, %r21, 8;
	and.b32  	%r51, %r23, -4096;
	shl.b32 	%r52, %r14, 4;
	add.s32 	%r53, %r51, %r52;
	add.s32 	%r54, %r50, %r53;
	add.s32 	%r55, %r54, %r9;
	mul.wide.s32 	%rd8, %r55, 8;
	add.s64 	%rd9, %rd4, %rd8;
	st.global.f32 	[%rd9], %f3;
	st.global.f32 	[%rd9+4], %f5;
	shl.b32 	%r56, %r55, 2;
	cvta.to.global.u64 	%rd10, %rd3;
	shr.u32 	%r57, %r27, 2;
	xor.b32  	%r58, %r57, %r27;
	shl.b32 	%r59, %r47, 4;
	shl.b32 	%r60, %r58, 1;
	xor.b32  	%r61, %r59, %r60;
	xor.b32  	%r62, %r61, %r47;
	xor.b32  	%r63, %r62, %r58;
	add.s32 	%r64, %r24, %r63;
	add.s32 	%r65, %r64, 1087311;
	cvt.rn.f32.u32 	%f6, %r65;
	fma.rn.f32 	%f7, %f6, 0f2F800000, 0f2F000000;
	shr.u32 	%r66, %r28, 2;
	xor.b32  	%r67, %r66, %r28;
	shl.b32 	%r68, %r63, 4;
	shl.b32 	%r69, %r67, 1;
	xor.b32  	%r70, %r69, %r68;
	xor.b32  	%r71, %r70, %r67;
	xor.b32  	%r72, %r71, %r63;
	add.s32 	%r73, %r24, %r72;
	add.s32 	%r74, %r73, 1449748;
	cvt.rn.f32.u32 	%f8, %r74;
	fma.rn.f32 	%f9, %f8, 0f2F800000, 0f2F000000;
	mul.wide.s32 	%rd11, %r56, 8;
	add.s64 	%rd12, %rd10, %rd11;
	st.global.f32 	[%rd12], %f7;
	st.global.f32 	[%rd12+4], %f9;
	shr.u32 	%r75, %r29, 2;
	xor.b32  	%r76, %r75, %r29;
	shl.b32 	%r77, %r72, 4;
	shl.b32 	%r78, %r76, 1;
	xor.b32  	%r79, %r77, %r78;
	xor.b32  	%r80, %r79, %r72;
	xor.b32  	%r81, %r80, %r76;
	add.s32 	%r82, %r24, %r81;
	add.s32 	%r83, %r82, 1812185;
	cvt.rn.f32.u32 	%f10, %r83;
	fma.rn.f32 	%f11, %f10, 0f2F800000, 0f2F000000;
	shr.u32 	%r84, %r38, 2;
	xor.b32  	%r85, %r84, %r38;
	shl.b32 	%r86, %r81, 4;
	shl.b32 	%r87, %r85, 1;
	xor.b32  	%r88, %r87, %r86;
	xor.b32  	%r89, %r88, %r85;
	xor.b32  	%r90, %r89, %r81;
	add.s32 	%r91, %r24, %r90;
	add.s32 	%r92, %r91, 2174622;
	cvt.rn.f32.u32 	%f12, %r92;
	fma.rn.f32 	%f13, %f12, 0f2F800000, 0f2F000000;
	st.global.f32 	[%rd12+8], %f11;
	st.global.f32 	[%rd12+12], %f13;
	shr.u32 	%r93, %r47, 2;
	xor.b32  	%r94, %r93, %r47;
	shl.b32 	%r95, %r90, 4;
	shl.b32 	%r96, %r94, 1;
	xor.b32  	%r97, %r95, %r96;
	xor.b32  	%r98, %r97, %r90;
	xor.b32  	%r99, %r98, %r94;
	add.s32 	%r100, %r24, %r99;
	add.s32 	%r101, %r100, 2537059;
	cvt.rn.f32.u32 	%f14, %r101;
	fma.rn.f32 	%f15, %f14, 0f2F800000, 0f2F000000;
	shr.u32 	%r102, %r63, 2;
	xor.b32  	%r103, %r102, %r63;
	shl.b32 	%r104, %r99, 4;
	shl.b32 	%r105, %r103, 1;
	xor.b32  	%r106, %r105, %r104;
	xor.b32  	%r107, %r106, %r103;
	xor.b32  	%r108, %r107, %r99;
	add.s32 	%r109, %r24, %r108;
	add.s32 	%r110, %r109, 2899496;
	cvt.rn.f32.u32 	%f16, %r110;
	fma.rn.f32 	%f17, %f16, 0f2F800000, 0f2F000000;
	st.global.f32 	[%rd12+16], %f15;
	st.global.f32 	[%rd12+20], %f17;
	shr.u32 	%r111, %r72, 2;
	xor.b32  	%r112, %r111, %r72;
	shl.b32 	%r113, %r108, 4;
	shl.b32 	%r114, %r112, 1;
	xor.b32  	%r115, %r113, %r114;
	xor.b32  	%r116, %r115, %r108;
	xor.b32  	%r117, %r116, %r112;
	add.s32 	%r118, %r24, %r117;
	add.s32 	%r119, %r118, 3261933;
	cvt.rn.f32.u32 	%f18, %r119;
	fma.rn.f32 	%f19, %f18, 0f2F800000, 0f2F000000;
	shr.u32 	%r120, %r81, 2;
	xor.b32  	%r121, %r120, %r81;
	shl.b32 	%r122, %r117, 4;
	shl.b32 	%r123, %r121, 1;
	xor.b32  	%r124, %r123, %r122;
	xor.b32  	%r125, %r124, %r121;
	xor.b32  	%r126, %r125, %r117;
	add.s32 	%r127, %r24, 3624370;
	add.s32 	%r128, %r126, %r127;
	cvt.rn.f32.u32 	%f20, %r128;
	fma.rn.f32 	%f21, %f20, 0f2F800000, 0f2F000000;
	st.global.f32 	[%rd12+24], %f19;
	st.global.f32 	[%rd12+28], %f21;
	st.global.v2.u32 	[%rd7], {%r127, %r90};
	st.global.v2.u32 	[%rd7+8], {%r99, %r108};
	st.global.v2.u32 	[%rd7+16], {%r117, %r126};
	st.global.v2.u32 	[%rd7+24], {%r30, %r31};
	st.global.f32 	[%rd7+32], %f1;
	st.global.f64 	[%rd7+40], %fd1;
	ret;

}
	// .globl	_Z16latticeQCDWilsonP7ComplexS0_S0_
.visible .entry _Z16latticeQCDWilsonP7ComplexS0_S0_(
	.param .u64 .ptr .align 1 _Z16latticeQCDWilsonP7ComplexS0_S0__param_0,
	.param .u64 .ptr .align 1 _Z16latticeQCDWilsonP7ComplexS0_S0__param_1,
	.param .u64 .ptr .align 1 _Z16latticeQCDWilsonP7ComplexS0_S0__param_2
)
{
	.reg .pred 	%p<6>;
	.reg .b32 	%r<40>;
	.reg .b32 	%f<77>;
	.reg .b64 	%rd<12>;
	// demoted variable
	.shared .align 4 .f32 _ZZ17conjugateGradient10FermiField10GaugeFieldS_E14sharedResidual;
	ld.param.u64 	%rd3, [_Z16latticeQCDWilsonP7ComplexS0_S0__param_0];
	ld.param.u64 	%rd4, [_Z16latticeQCDWilsonP7ComplexS0_S0__param_1];
	ld.param.u64 	%rd5, [_Z16latticeQCDWilsonP7ComplexS0_S0__param_2];
	cvta.to.global.u64 	%rd6, %rd5;
	cvta.to.global.u64 	%rd7, %rd4;
	cvta.to.global.u64 	%rd8, %rd3;
	mov.u32 	%r1, %tid.x;
	mov.u32 	%r5, %ntid.x;
	mov.u32 	%r6, %ctaid.x;
	mad.lo.s32 	%r7, %r5, %r6, %r1;
	shr.s32 	%r8, %r7, 31;
	shr.u32 	%r9, %r8, 28;
	add.s32 	%r10, %r7, %r9;
	and.b32  	%r11, %r10, -16;
	sub.s32 	%r12, %r7, %r11;
	shr.s32 	%r13, %r10, 4;
	shr.u32 	%r14, %r13, 28;
	add.s32 	%r15, %r13, %r14;
	and.b32  	%r16, %r15, -16;
	sub.s32 	%r17, %r13, %r16;
	shr.u32 	%r18, %r8, 24;
	add.s32 	%r19, %r7, %r18;
	shr.s32 	%r20, %r19, 8;
	shr.u32 	%r21, %r20, 28;
	add.s32 	%r22, %r20, %r21;
	and.b32  	%r23, %r22, 268435440;
	sub.s32 	%r24, %r20, %r23;
	shr.u32 	%r25, %r8, 20;
	add.s32 	%r26, %r7, %r25;
	shr.s32 	%r27, %r26, 12;
	shl.b32 	%r28, %r27, 8;
	shl.b32 	%r29, %r24, 4;
	add.s32 	%r30, %r17, %r28;
	add.s32 	%r31, %r30, %r29;
	shl.b32 	%r32, %r31, 4;
	add.s32 	%r33, %r32, %r12;
	mul.wide.s32 	%rd9, %r33, 8;
	add.s64 	%rd10, %rd8, %rd9;
	ld.global.f32 	%f72, [%rd10];
	ld.global.f32 	%f71, [%rd10+4];
	shl.b32 	%r34, %r31, 6;
	shl.b32 	%r35, %r12, 2;
	add.s32 	%r36, %r34, %r35;
	mul.wide.s32 	%rd11, %r36, 8;
	add.s64 	%rd1, %rd7, %rd11;
	ld.global.f32 	%f23, [%rd1];
	ld.global.f32 	%f24, [%rd1+4];
	mul.f32 	%f25, %f72, %f23;
	mul.f32 	%f26, %f71, %f24;
	sub.f32 	%f27, %f25, %f26;
	mul.f32 	%f28, %f72, %f24;
	fma.rn.f32 	%f29, %f71, %f23, %f28;
	add.s64 	%rd2, %rd6, %rd9;
	st.global.f32 	[%rd2], %f27;
	st.global.f32 	[%rd2+4], %f29;
	mov.b32 	%r39, 0;
	mov.f32 	%f73, %f71;
	mov.f32 	%f74, %f72;
$L__BB2_1:
	setp.ne.s32 	%p1, %r1, 0;
	ld.global.f32 	%f30, [%rd1];
	ld.global.f32 	%f31, [%rd1+4];
	mul.f32 	%f32, %f74, %f30;
	mul.f32 	%f33, %f73, %f31;
	sub.f32 	%f34, %f32, %f33;
	mul.f32 	%f35, %f74, %f31;
	fma.rn.f32 	%f36, %f73, %f30, %f35;
	mul.f32 	%f37, %f71, %f71;
	fma.rn.f32 	%f8, %f72, %f72, %f37;
	mul.f32 	%f38, %f73, %f36;
	fma.rn.f32 	%f39, %f74, %f34, %f38;
	div.rn.f32 	%f40, %f8, %f39;
	ld.global.f32 	%f41, [%rd2];
	ld.global.f32 	%f42, [%rd2+4];
	fma.rn.f32 	%f43, %f74, %f40, %f41;
	fma.rn.f32 	%f44, %f73, %f40, %f42;
	st.global.f32 	[%rd2], %f43;
	st.global.f32 	[%rd2+4], %f44;
	mul.f32 	%f45, %f34, %f40;
	mul.f32 	%f46, %f36, %f40;
	sub.f32 	%f9, %f72, %f45;
	sub.f32 	%f10, %f71, %f46;
	mul.f32 	%f47, %f10, %f10;
	fma.rn.f32 	%f11, %f9, %f9, %f47;
	atom.shared.add.f32 	%f48, [_ZZ17conjugateGradient10FermiField10GaugeFieldS_E14sharedResidual], %f11;
	bar.sync 	0;
	@%p1 bra 	$L__BB2_3;
	ld.shared.f32 	%f75, [_ZZ17conjugateGradient10FermiField10GaugeFieldS_E14sharedResidual];
	mov.b32 	%r37, 0;
	st.shared.u32 	[_ZZ17conjugateGradient10FermiField10GaugeFieldS_E14sharedResidual], %r37;
$L__BB2_3:
	bar.sync 	0;
	setp.lt.f32 	%p2, %f75, 0f358637BD;
	@%p2 bra 	$L__BB2_8;
	setp.ne.s32 	%p3, %r1, 0;
	div.rn.f32 	%f49, %f75, %f8;
	fma.rn.f32 	%f14, %f74, %f49, %f9;
	fma.rn.f32 	%f15, %f73, %f49, %f10;
	ld.global.f32 	%f50, [%rd1];
	ld.global.f32 	%f51, [%rd1+4];
	mul.f32 	%f52, %f14, %f50;
	mul.f32 	%f53, %f15, %f51;
	sub.f32 	%f54, %f52, %f53;
	mul.f32 	%f55, %f14, %f51;
	fma.rn.f32 	%f56, %f15, %f50, %f55;
	mul.f32 	%f57, %f15, %f56;
	fma.rn.f32 	%f58, %f14, %f54, %f57;
	div.rn.f32 	%f59, %f11, %f58;
	ld.global.f32 	%f60, [%rd2];
	ld.global.f32 	%f61, [%rd2+4];
	fma.rn.f32 	%f62, %f14, %f59, %f60;
	fma.rn.f32 	%f63, %f15, %f59, %f61;
	st.global.f32 	[%rd2], %f62;
	st.global.f32 	[%rd2+4], %f63;
	mul.f32 	%f64, %f54, %f59;
	mul.f32 	%f65, %f56, %f59;
	sub.f32 	%f72, %f9, %f64;
	sub.f32 	%f71, %f10, %f65;
	mul.f32 	%f66, %f71, %f71;
	fma.rn.f32 	%f67, %f72, %f72, %f66;
	atom.shared.add.f32 	%f68, [_ZZ17conjugateGradient10FermiField10GaugeFieldS_E14sharedResidual], %f67;
	bar.sync 	0;
	@%p3 bra 	$L__BB2_6;
	ld.shared.f32 	%f75, [_ZZ17conjugateGradient10FermiField10GaugeFieldS_E14sharedResidual];
	mov.b32 	%r38, 0;
	st.shared.u32 	[_ZZ17conjugateGradient10FermiField10GaugeFieldS_E14sharedResidual], %r38;
$L__BB2_6:
	bar.sync 	0;
	setp.lt.f32 	%p4, %f75, 0f358637BD;
	@%p4 bra 	$L__BB2_8;
	div.rn.f32 	%f69, %f75, %f11;
	fma.rn.f32 	%f74, %f14, %f69, %f72;
	fma.rn.f32 	%f73, %f15, %f69, %f71;
	add.s32 	%r39, %r39, 2;
	setp.ne.s32 	%p5, %r39, 1000;
	@%p5 bra 	$L__BB2_1;
$L__BB2_8:
	ret;

}


// ===== COMPILED SASS (sm_100) =====

	.target	sm_100

	.elftype	@"ET_EXEC"


//--------------------- .note.nv.tkinfo           --------------------------
	.section	.note.nv.tkinfo,"",@"SHT_NOTE"
	.sectionflags	@"SHF_NOTE_NV_TKINFO"
	.tkinfo
        /*0018*/ 	.word	0x00000002
        /*0030*/ 	.string	""
        /*0030*/ 	.string	"ptxas"
        /*0030*/ 	.string	"Cuda compilation tools, release 13.0, V13.0.88"
        /*0030*/ 	.string	"Build cuda_13.0.r13.0/compiler.36424714_0"
        /*0030*/ 	.string	"-arch sm_100 -m 64 "



//--------------------- .note.nv.cuinfo           --------------------------
	.section	.note.nv.cuinfo,"",@"SHT_NOTE"
	.sectionflags	@"SHF_NOTE_NV_CUINFO"
        /*0018*/ 	.short	0x0002
        /*001a*/ 	.short	0x0064
        /*001c*/ 	.short	0x0082
	.zero		2


//--------------------- .nv.info                  --------------------------
	.section	.nv.info,"",@"SHT_CUDA_INFO"
	.align	4


	//----- nvinfo : EIATTR_REGCOUNT
	.align		4
        /*0000*/ 	.byte	0x04, 0x2f
        /*0002*/ 	.short	(.L_10 - .L_9)
	.align		4
.L_9:
        /*0004*/ 	.word	index@(_Z20setupRandomGeneratorP17curandStateXORWOW)
        /*0008*/ 	.word	0x0000001f


	//----- nvinfo : EIATTR_FRAME_SIZE
	.align		4
.L_10:
        /*000c*/ 	.byte	0x04, 0x11
        /*000e*/ 	.short	(.L_12 - .L_11)
	.align		4
.L_11:
        /*0010*/ 	.word	index@(_Z20setupRandomGeneratorP17curandStateXORWOW)
        /*0014*/ 	.word	0x00000000


	//----- nvinfo : EIATTR_REGCOUNT
	.align		4
.L_12:
        /*0018*/ 	.byte	0x04, 0x2f
        /*001a*/ 	.short	(.L_14 - .L_13)
	.align		4
.L_13:
        /*001c*/ 	.word	index@(_Z15initInputFieldsP17curandStateXORWOWP7ComplexS2_)
        /*0020*/ 	.word	0x00000020


	//----- nvinfo : EIATTR_FRAME_SIZE
	.align		4
.L_14:
        /*0024*/ 	.byte	0x04, 0x11
        /*0026*/ 	.short	(.L_16 - .L_15)
	.align		4
.L_15:
        /*0028*/ 	.word	index@(_Z15initInputFieldsP17curandStateXORWOWP7ComplexS2_)
        /*002c*/ 	.word	0x00000000


	//----- nvinfo : EIATTR_REGCOUNT
	.align		4
.L_16:
        /*0030*/ 	.byte	0x04, 0x2f
        /*0032*/ 	.short	(.L_18 - .L_17)
	.align		4
.L_17:
        /*0034*/ 	.word	index@(_Z16latticeQCDWilsonP7ComplexS0_S0_)
        /*0038*/ 	.word	0x0000001e


	//----- nvinfo : EIATTR_FRAME_SIZE
	.align		4
.L_18:
        /*003c*/ 	.byte	0x04, 0x11
        /*003e*/ 	.short	(.L_20 - .L_19)
	.align		4
.L_19:
        /*0040*/ 	.word	index@($__internal_0_$__cuda_sm3x_div_rn_noftz_f32_slowpath)
        /*0044*/ 	.word	0x00000000


	//----- nvinfo : EIATTR_FRAME_SIZE
	.align		4
.L_20:
        /*0048*/ 	.byte	0x04, 0x11
        /*004a*/ 	.short	(.L_22 - .L_21)
	.align		4
.L_21:
        /*004c*/ 	.word	index@(_Z16latticeQCDWilsonP7ComplexS0_S0_)
        /*0050*/ 	.word	0x00000000


	//----- nvinfo : EIATTR_MIN_STACK_SIZE
	.align		4
.L_22:
        /*0054*/ 	.byte	0x04, 0x12
        /*0056*/ 	.short	(.L_24 - .L_23)
	.align		4
.L_23:
        /*0058*/ 	.word	index@(_Z16latticeQCDWilsonP7ComplexS0_S0_)
        /*005c*/ 	.word	0x00000000


	//----- nvinfo : EIATTR_MIN_STACK_SIZE
	.align		4
.L_24:
        /*0060*/ 	.byte	0x04, 0x12
        /*0062*/ 	.short	(.L_26 - .L_25)
	.align		4
.L_25:
        /*0064*/ 	.word	index@(_Z15initInputFieldsP17curandStateXORWOWP7ComplexS2_)
        /*0068*/ 	.word	0x00000000


	//----- nvinfo : EIATTR_MIN_STACK_SIZE
	.align		4
.L_26:
        /*006c*/ 	.byte	0x04, 0x12
        /*006e*/ 	.short	(.L_28 - .L_27)
	.align		4
.L_27:
        /*0070*/ 	.word	index@(_Z20setupRandomGeneratorP17curandStateXORWOW)
        /*0074*/ 	.word	0x00000000
.L_28:


//--------------------- .nv.compat                --------------------------
	.section	.nv.compat,"",@"SHT_CUDA_COMPAT_INFO"
	.align	4
        /*0000*/ 	.byte	0x02, 0x09, 0x00, 0x00, 0x02, 0x02, 0x01, 0x00, 0x02, 0x05, 0x05, 0x00, 0x03, 0x07, 0x01, 0x01
        /*0010*/ 	.byte	0x02, 0x03, 0x00, 0x00, 0x02, 0x06, 0x01, 0x00, 0x04, 0x0b, 0x08, 0x00, 0x01, 0x00, 0x00, 0x00
        /*0020*/ 	.byte	0x00, 0x00, 0x00, 0x00


//--------------------- .nv.info._Z16latticeQCDWilsonP7ComplexS0_S0_ --------------------------
	.section	.nv.info._Z16latticeQCDWilsonP7ComplexS0_S0_,"",@"SHT_CUDA_INFO"
	.sectionflags	@""
	.align	4


	//----- nvinfo : EIATTR_CUDA_API_VERSION
	.align		4
        /*0000*/ 	.byte	0x04, 0x37
        /*0002*/ 	.short	(.L_30 - .L_29)
.L_29:
        /*0004*/ 	.word	0x00000082


	//----- nvinfo : EIATTR_KPARAM_INFO
	.align		4
.L_30:
        /*0008*/ 	.byte	0x04, 0x17
        /*000a*/ 	.short	(.L_32 - .L_31)
.L_31:
        /*000c*/ 	.word	0x00000000
        /*0010*/ 	.short	0x0002
        /*0012*/ 	.short	0x0010
        /*0014*/ 	.byte	0x00, 0xf5, 0x21, 0x00


	//----- nvinfo : EIATTR_KPARAM_INFO
	.align		4
.L_32:
        /*0018*/ 	.byte	0x04, 0x17
        /*001a*/ 	.short	(.L_34 - .L_33)
.L_33:
        /*001c*/ 	.word	0x00000000
        /*0020*/ 	.short	0x0001
        /*0022*/ 	.short	0x0008
        /*0024*/ 	.byte	0x00, 0xf5, 0x21, 0x00


	//----- nvinfo : EIATTR_KPARAM_INFO
	.align		4
.L_34:
        /*0028*/ 	.byte	0x04, 0x17
        /*002a*/ 	.short	(.L_36 - .L_35)
.L_35:
        /*002c*/ 	.word	0x00000000
        /*0030*/ 	.short	0x0000
        /*0032*/ 	.short	0x0000
        /*0034*/ 	.byte	0x00, 0xf5, 0x21, 0x00


	//----- nvinfo : EIATTR_SPARSE_MMA_MASK
	.align		4
.L_36:
        /*0038*/ 	.byte	0x03, 0x50
        /*003a*/ 	.short	0x0000


	//----- nvinfo : EIATTR_MAXREG_COUNT
	.align		4
        /*003c*/ 	.byte	0x03, 0x1b
        /*003e*/ 	.short	0x00ff


	//----- nvinfo : EIATTR_NUM_BARRIERS
	.align		4
        /*0040*/ 	.byte	0x02, 0x4c
        /*0042*/ 	.byte	0x01
	.zero		1


	//----- nvinfo : EIATTR_MERCURY_ISA_VERSION
	.align		4
        /*0044*/ 	.byte	0x03, 0x5f
        /*0046*/ 	.short	0x0101


	//----- nvinfo : EIATTR_VRC_CTA_INIT_COUNT
	.align		4
        /*0048*/ 	.byte	0x02, 0x4a
	.zero		1
	.zero		1


	//----- nvinfo : EIATTR_EXIT_INSTR_OFFSETS
	.align		4
        /*004c*/ 	.byte	0x04, 0x1c
        /*004e*/ 	.short	(.L_38 - .L_37)


	//   ....[0]....
.L_37:
        /*0050*/ 	.word	0x000005f0


	//   ....[1]....
        /*0054*/ 	.word	0x00000a10


	//   ....[2]....
        /*0058*/ 	.word	0x00000b30


	//----- nvinfo : EIATTR_CRS_STACK_SIZE
	.align		4
.L_38:
        /*005c*/ 	.byte	0x04, 0x1e
        /*005e*/ 	.short	(.L_40 - .L_39)
.L_39:
        /*0060*/ 	.word	0x00000000


	//----- nvinfo : EIATTR_CBANK_PARAM_SIZE
	.align		4
.L_40:
        /*0064*/ 	.byte	0x03, 0x19
        /*0066*/ 	.short	0x0018


	//----- nvinfo : EIATTR_PARAM_CBANK
	.align		4
        /*0068*/ 	.byte	0x04, 0x0a
        /*006a*/ 	.short	(.L_42 - .L_41)
	.align		4
.L_41:
        /*006c*/ 	.word	index@(.nv.constant0._Z16latticeQCDWilsonP7ComplexS0_S0_)
        /*0070*/ 	.short	0x0380
        /*0072*/ 	.short	0x0018


	//----- nvinfo : EIATTR_SW_WAR
	.align		4
.L_42:
        /*0074*/ 	.byte	0x04, 0x36
        /*0076*/ 	.short	(.L_44 - .L_43)
.L_43:
        /*0078*/ 	.word	0x00000008
.L_44:


//--------------------- .nv.info._Z15initInputFieldsP17curandStateXORWOWP7ComplexS2_ --------------------------
	.section	.nv.info._Z15initInputFieldsP17curandStateXORWOWP7ComplexS2_,"",@"SHT_CUDA_INFO"
	.sectionflags	@""
	.align	4


	//----- nvinfo : EIATTR_CUDA_API_VERSION
	.align		4
        /*0000*/ 	.byte	0x04, 0x37
        /*0002*/ 	.short	(.L_46 - .L_45)
.L_45:
        /*0004*/ 	.word	0x00000082


	//----- nvinfo : EIATTR_KPARAM_INFO
	.align		4
.L_46:
        /*0008*/ 	.byte	0x04, 0x17
        /*000a*/ 	.short	(.L_48 - .L_47)
.L_47:
        /*000c*/ 	.word	0x00000000
        /*0010*/ 	.short	0x0002
        /*0012*/ 	.short	0x0010
        /*0014*/ 	.byte	0x00, 0xf5, 0x21, 0x00


	//----- nvinfo : EIATTR_KPARAM_INFO
	.align		4
.L_48:
        /*0018*/ 	.byte	0x04, 0x17
        /*001a*/ 	.short	(.L_50 - .L_49)
.L_49:
        /*001c*/ 	.word	0x00000000
        /*0020*/ 	.short	0x0001
        /*0022*/ 	.short	0x0008
        /*0024*/ 	.byte	0x00, 0xf5, 0x21, 0x00


	//----- nvinfo : EIATTR_KPARAM_INFO
	.align		4
.L_50:
        /*0028*/ 	.byte	0x04, 0x17
        /*002a*/ 	.short	(.L_52 - .L_51)
.L_51:
        /*002c*/ 	.word	0x00000000
        /*0030*/ 	.short	0x0000
        /*0032*/ 	.short	0x0000
        /*0034*/ 	.byte	0x00, 0xf5, 0x21, 0x00


	//----- nvinfo : EIATTR_SPARSE_MMA_MASK
	.align		4
.L_52:
        /*0038*/ 	.byte	0x03, 0x50
        /*003a*/ 	.short	0x0000


	//----- nvinfo : EIATTR_MAXREG_COUNT
	.align		4
        /*003c*/ 	.byte	0x03, 0x1b
        /*003e*/ 	.short	0x00ff


	//----- nvinfo : EIATTR_MERCURY_ISA_VERSION
	.align		4
        /*0040*/ 	.byte	0x03, 0x5f
        /*0042*/ 	.short	0x0101


	//----- nvinfo : EIATTR_VRC_CTA_INIT_COUNT
	.align		4
        /*0044*/ 	.byte	0x02, 0x4a
	.zero		1
	.zero		1


	//----- nvinfo : EIATTR_EXIT_INSTR_OFFSETS
	.align		4
        /*0048*/ 	.byte	0x04, 0x1c
        /*004a*/ 	.short	(.L_54 - .L_53)


	//   ....[0]....
.L_53:
        /*004c*/ 	.word	0x00000900


	//----- nvinfo : EIATTR_CBANK_PARAM_SIZE
	.align		4
.L_54:
        /*0050*/ 	.byte	0x03, 0x19
        /*0052*/ 	.short	0x0018


	//----- nvinfo : EIATTR_PARAM_CBANK
	.align		4
        /*0054*/ 	.byte	0x04, 0x0a
        /*0056*/ 	.short	(.L_56 - .L_55)
	.align		4
.L_55:
        /*0058*/ 	.word	index@(.nv.constant0._Z15initInputFieldsP17curandStateXORWOWP7ComplexS2_)
        /*005c*/ 	.short	0x0380
        /*005e*/ 	.short	0x0018


	//----- nvinfo : EIATTR_SW_WAR
	.align		4
.L_56:
        /*0060*/ 	.byte	0x04, 0x36
        /*0062*/ 	.short	(.L_58 - .L_57)
.L_57:
        /*0064*/ 	.word	0x00000008
.L_58:


//--------------------- .nv.info._Z20setupRandomGeneratorP17curandStateXORWOW --------------------------
	.section	.nv.info._Z20setupRandomGeneratorP17curandStateXORWOW,"",@"SHT_CUDA_INFO"
	.sectionflags	@""
	.align	4


	//----- nvinfo : EIATTR_CUDA_API_VERSION
	.align		4
        /*0000*/ 	.byte	0x04, 0x37
        /*0002*/ 	.short	(.L_60 - .L_59)
.L_59:
        /*0004*/ 	.word	0x00000082


	//----- nvinfo : EIATTR_KPARAM_INFO
	.align		4
.L_60:
        /*0008*/ 	.byte	0x04, 0x17
        /*000a*/ 	.short	(.L_62 - .L_61)
.L_61:
        /*000c*/ 	.word	0x00000000
        /*0010*/ 	.short	0x0000
        /*0012*/ 	.short	0x0000
        /*0014*/ 	.byte	0x00, 0xf5, 0x21, 0x00


	//----- nvinfo : EIATTR_SPARSE_MMA_MASK
	.align		4
.L_62:
        /*0018*/ 	.byte	0x03, 0x50
        /*001a*/ 	.short	0x0000


	//----- nvinfo : EIATTR_MAXREG_COUNT
	.align		4
        /*001c*/ 	.byte	0x03, 0x1b
        /*001e*/ 	.short	0x00ff


	//----- nvinfo : EIATTR_MERCURY_ISA_VERSION
	.align		4
        /*0020*/ 	.byte	0x03, 0x5f
        /*0022*/ 	.short	0x0101


	//----- nvinfo : EIATTR_VRC_CTA_INIT_COUNT
	.align		4
        /*0024*/ 	.byte	0x02, 0x4a
	.zero		1
	.zero		1


	//----- nvinfo : EIATTR_EXIT_INSTR_OFFSETS
	.align		4
        /*0028*/ 	.byte	0x04, 0x1c
        /*002a*/ 	.short	(.L_64 - .L_63)


	//   ....[0]....
.L_63:
        /*002c*/ 	.word	0x00000e80


	//----- nvinfo : EIATTR_CRS_STACK_SIZE
	.align		4
.L_64:
        /*0030*/ 	.byte	0x04, 0x1e
        /*0032*/ 	.short	(.L_66 - .L_65)
.L_65:
        /*0034*/ 	.word	0x00000000


	//----- nvinfo : EIATTR_CBANK_PARAM_SIZE
	.align		4
.L_66:
        /*0038*/ 	.byte	0x03, 0x19
        /*003a*/ 	.short	0x0008


	//----- nvinfo : EIATTR_PARAM_CBANK
	.align		4
        /*003c*/ 	.byte	0x04, 0x0a
        /*003e*/ 	.short	(.L_68 - .L_67)
	.align		4
.L_67:
        /*0040*/ 	.word	index@(.nv.constant0._Z20setupRandomGeneratorP17curandStateXORWOW)
        /*0044*/ 	.short	0x0380
        /*0046*/ 	.short	0x0008


	//----- nvinfo : EIATTR_SW_WAR
	.align		4
.L_68:
        /*0048*/ 	.byte	0x04, 0x36
        /*004a*/ 	.short	(.L_70 - .L_69)
.L_69:
        /*004c*/ 	.word	0x00000008
.L_70:


//--------------------- .nv.callgraph             --------------------------
	.section	.nv.callgraph,"",@"SHT_CUDA_CALLGRAPH"
	.align	4
	.sectionentsize	8
	.align		4
        /*0000*/ 	.word	0x00000000
	.align		4
        /*0004*/ 	.word	0xffffffff
	.align		4
        /*0008*/ 	.word	0x00000000
	.align		4
        /*000c*/ 	.word	0xfffffffe
	.align		4
        /*0010*/ 	.word	0x00000000
	.align		4
        /*0014*/ 	.word	0xfffffffd
	.align		4
        /*0018*/ 	.word	0x00000000
	.align		4
        /*001c*/ 	.word	0xfffffffc


//--------------------- .nv.constant4             --------------------------
	.section	.nv.constant4,"a",@progbits
	.align	8
	.align		8
.nv.constant4:
        /*0000*/ 	.dword	precalc_xorwow_matrix
	.align		8
        /*0008*/ 	.dword	precalc_xorwow_offset_matrix
	.align		8
        /*0010*/ 	.dword	mrg32k3aM1
	.align		8
        /*0018*/ 	.dword	mrg32k3aM2
	.align		8
        /*0020*/ 	.dword	mrg32k3aM1SubSeq
	.align		8
        /*0028*/ 	.dword	mrg32k3aM2SubSeq
	.align		8
        /*0030*/ 	.dword	mrg32k3aM1Seq
	.align		8
        /*0038*/ 	.dword	mrg32k3aM2Seq


//--------------------- .nv.constant3             --------------------------
	.section	.nv.constant3,"a",@progbits
	.align	8
.nv.constant3:
	.type		__cr_lgamma_table,@object
	.size		__cr_lgamma_table,(.L_8 - __cr_lgamma_table)
__cr_lgamma_table:
        /*0000*/ 	.byte	0x00, 0x00, 0x00, 0x00, 0x00, 0x00, 0x00, 0x00, 0x00, 0x00, 0x00, 0x00, 0x00, 0x00, 0x00, 0x00
        /*0010*/ 	.byte	0xef, 0x39, 0xfa, 0xfe, 0x42, 0x2e, 0xe6, 0x3f, 0x02, 0x20, 0x2a, 0xfa, 0x0b, 0xab, 0xfc, 0x3f
        /*0020*/ 	.byte	0xf9, 0x2c, 0x92, 0x7c, 0xa7, 0x6c, 0x09, 0x40, 0xc9, 0x79, 0x44, 0x3c, 0x64, 0x26, 0x13, 0x40
        /*0030*/ 	.byte	0xca, 0x01, 0xcf, 0x3a, 0x27, 0x51, 0x1a, 0x40, 0x30, 0xcc, 0x2d, 0xf3, 0xe1, 0x0c, 0x21, 0x40
        /*0040*/ 	.byte	0x0d, 0xb7, 0xfc, 0x82, 0x8e, 0x35, 0x25, 0x40
.L_8:


//--------------------- .text._Z16latticeQCDWilsonP7ComplexS0_S0_ --------------------------
	.section	.text._Z16latticeQCDWilsonP7ComplexS0_S0_,"ax",@progbits
	.align	128
        .global         _Z16latticeQCDWilsonP7ComplexS0_S0_
        .type           _Z16latticeQCDWilsonP7ComplexS0_S0_,@function
        .size           _Z16latticeQCDWilsonP7ComplexS0_S0_,(.L_x_35 - _Z16latticeQCDWilsonP7ComplexS0_S0_)
        .other          _Z16latticeQCDWilsonP7ComplexS0_S0_,@"STO_CUDA_ENTRY STV_DEFAULT"
_Z16latticeQCDWilsonP7ComplexS0_S0_:
.text._Z16latticeQCDWilsonP7ComplexS0_S0_:
[----:B------:R-:W-:Y:S01]  /*0000*/  LDC R1, c[0x0][0x37c] ;  /* 0x0000df00ff017b82 */ /* 0x000fe20000000800 */
[----:B------:R-:W0:Y:S01]  /*0010*/  S2R R4, SR_TID.X ;  /* 0x0000000000047919 */ /* 0x000e220000002100 */
[----:B------:R-:W0:Y:S01]  /*0020*/  LDCU UR4, c[0x0][0x360] ;  /* 0x00006c00ff0477ac */ /* 0x000e220008000800 */
[----:B------:R-:W0:Y:S01]  /*0030*/  S2R R3, SR_CTAID.X ;  /* 0x0000000000037919 */ /* 0x000e220000002500 */
[----:B------:R-:W1:Y:S01]  /*0040*/  LDCU.64 UR8, c[0x0][0x358] ;  /* 0x00006b00ff0877ac */ /* 0x000e620008000a00 */
[----:B0-----:R-:W-:-:S05]  /*0050*/  IMAD R0, R3, UR4, R4 ;  /* 0x0000000403007c24 */ /* 0x001fca000f8e0204 */
[----:B------:R-:W-:-:S04]  /*0060*/  SHF.R.S32.HI R5, RZ, 0x1f, R0 ;  /* 0x0000001fff057819 */ /* 0x000fc80000011400 */
[CC--:B------:R-:W-:Y:S02]  /*0070*/  LEA.HI R6, R5.reuse, R0.reuse, RZ, 0x4 ;  /* 0x0000000005067211 */ /* 0x0c0fe400078f20ff */
[----:B------:R-:W-:Y:S02]  /*0080*/  LEA.HI R2, R5, R0, RZ, 0x8 ;  /* 0x0000000005027211 */ /* 0x000fe400078f40ff */
[----:B------:R-:W-:Y:S02]  /*0090*/  SHF.R.S32.HI R7, RZ, 0x4, R6 ;  /* 0x00000004ff077819 */ /* 0x000fe40000011406 */
[----:B------:R-:W-:Y:S02]  /*00a0*/  SHF.R.S32.HI R11, RZ, 0x8, R2 ;  /* 0x00000008ff0b7819 */ /* 0x000fe40000011402 */
[----:B------:R-:W-:Y:S01]  /*00b0*/  LEA.HI R8, R7, R7, RZ, 0x4 ;  /* 0x0000000707087211 */ /* 0x000fe200078f20ff */
[----:B------:R-:W0:Y:S01]  /*00c0*/  LDC.64 R2, c[0x0][0x380] ;  /* 0x0000e000ff027b82 */ /* 0x000e220000000a00 */
[----:B------:R-:W-:-:S02]  /*00d0*/  LEA.HI R12, R11, R11, RZ, 0x4 ;  /* 0x0000000b0b0c7211 */ /* 0x000fc400078f20ff */
[----:B------:R-:W-:Y:S02]  /*00e0*/  LOP3.LUT R10, R8, 0xfffffff0, RZ, 0xc0, !PT ;  /* 0xfffffff0080a7812 */ /* 0x000fe400078ec0ff */
[----:B------:R-:W-:Y:S02]  /*00f0*/  LEA.HI R5, R5, R0, RZ, 0xc ;  /* 0x0000000005057211 */ /* 0x000fe400078f60ff */
[----:B------:R-:W-:Y:S01]  /*0100*/  LOP3.LUT R12, R12, 0xffffff0, RZ, 0xc0, !PT ;  /* 0x0ffffff00c0c7812 */ /* 0x000fe200078ec0ff */
[----:B------:R-:W2:Y:S01]  /*0110*/  LDC.64 R8, c[0x0][0x388] ;  /* 0x0000e200ff087b82 */ /* 0x000ea20000000a00 */
[----:B------:R-:W-:Y:S02]  /*0120*/  IADD3 R10, PT, PT, R7, -R10, RZ ;  /* 0x8000000a070a7210 */ /* 0x000fe40007ffe0ff */
[----:B------:R-:W-:Y:S01]  /*0130*/  SHF.R.S32.HI R7, RZ, 0xc, R5 ;  /* 0x0000000cff077819 */ /* 0x000fe20000011405 */
[----:B------:R-:W-:Y:S01]  /*0140*/  IMAD.IADD R12, R11, 0x1, -R12 ;  /* 0x000000010b0c7824 */ /* 0x000fe200078e0a0c */
[----:B------:R-:W-:-:S02]  /*0150*/  LOP3.LUT R5, R6, 0xfffffff0, RZ, 0xc0, !PT ;  /* 0xfffffff006057812 */ /* 0x000fc400078ec0ff */
[----:B------:R-:W-:-:S03]  /*0160*/  LEA R7, R7, R10, 0x8 ;  /* 0x0000000a07077211 */ /* 0x000fc600078e40ff */
[----:B------:R-:W-:Y:S01]  /*0170*/  IMAD.IADD R5, R0, 0x1, -R5 ;  /* 0x0000000100057824 */ /* 0x000fe200078e0a05 */
[----:B------:R-:W-:-:S05]  /*0180*/  LEA R12, R12, R7, 0x4 ;  /* 0x000000070c0c7211 */ /* 0x000fca00078e20ff */
[----:B------:R-:W-:-:S04]  /*0190*/  IMAD R5, R12, 0x10, R5 ;  /* 0x000000100c057824 */ /* 0x000fc800078e0205 */
[C---:B0-----:R-:W-:Y:S01]  /*01a0*/  IMAD.WIDE R2, R5.reuse, 0x8, R2 ;  /* 0x0000000805027825 */ /* 0x041fe200078e0202 */
[----:B------:R-:W-:-:S04]  /*01b0*/  SHF.L.U32 R7, R5, 0x2, RZ ;  /* 0x0000000205077819 */ /* 0x000fc800000006ff */
[----:B-1----:R-:W3:Y:S01]  /*01c0*/  LDG.E R17, desc[UR8][R2.64+0x4] ;  /* 0x0000040802117981 */ /* 0x002ee2000c1e1900 */
[----:B--2---:R-:W-:Y:S02]  /*01d0*/  IMAD.WIDE R8, R7, 0x8, R8 ;  /* 0x0000000807087825 */ /* 0x004fe400078e0208 */
[----:B------:R-:W0:Y:S01]  /*01e0*/  LDC.64 R6, c[0x0][0x390] ;  /* 0x0000e400ff067b82 */ /* 0x000e220000000a00 */
[----:B------:R-:W2:Y:S04]  /*01f0*/  LDG.E R15, desc[UR8][R2.64] ;  /* 0x00000008020f7981 */ /* 0x000ea8000c1e1900 */
[----:B------:R-:W3:Y:S04]  /*0200*/  LDG.E R10, desc[UR8][R8.64+0x4] ;  /* 0x00000408080a7981 */ /* 0x000ee8000c1e1900 */
[----:B------:R-:W4:Y:S01]  /*0210*/  LDG.E R0, desc[UR8][R8.64] ;  /* 0x0000000808007981 */ /* 0x000f22000c1e1900 */
[----:B0-----:R-:W-:Y:S01]  /*0220*/  IMAD.WIDE R6, R5, 0x8, R6 ;  /* 0x0000000805067825 */ /* 0x001fe200078e0206 */
[----:B------:R-:W-:-:S03]  /*0230*/  UMOV UR4, URZ ;  /* 0x000000ff00047c82 */ /* 0x000fc60008000000 */
[-C--:B---3--:R-:W-:Y:S01]  /*0240*/  FMUL R12, R17, R10.reuse ;  /* 0x0000000a110c7220 */ /* 0x088fe20000400000 */
[----:B--2---:R-:W-:-:S03]  /*0250*/  FMUL R10, R15, R10 ;  /* 0x0000000a0f0a7220 */ /* 0x004fc60000400000 */
[-C--:B----4-:R-:W-:Y:S01]  /*0260*/  FFMA R5, R15, R0.reuse, -R12 ;  /* 0x000000000f057223 */ /* 0x090fe2000000080c */
[----:B------:R-:W-:-:S04]  /*0270*/  FFMA R11, R17, R0, R10 ;  /* 0x00000000110b7223 */ /* 0x000fc8000000000a */
[----:B------:R0:W-:Y:S04]  /*0280*/  STG.E desc[UR8][R6.64], R5 ;  /* 0x0000000506007986 */ /* 0x0001e8000c101908 */
[----:B------:R0:W-:Y:S01]  /*0290*/  STG.E desc[UR8][R6.64+0x4], R11 ;  /* 0x0000040b06007986 */ /* 0x0001e2000c101908 */
[----:B------:R-:W-:Y:S01]  /*02a0*/  IMAD.MOV.U32 R14, RZ, RZ, R15 ;  /* 0x000000ffff0e7224 */ /* 0x000fe200078e000f */
[----:B------:R-:W-:-:S07]  /*02b0*/  MOV R12, R17 ;  /* 0x00000011000c7202 */ /* 0x000fce0000000f00 */
.L_x_12:
[----:B------:R-:W2:Y:S04]  /*02c0*/  LDG.E R10, desc[UR8][R8.64+0x4] ;  /* 0x00000408080a7981 */ /* 0x000ea8000c1e1900 */
[----:B------:R-:W3:Y:S01]  /*02d0*/  LDG.E R2, desc[UR8][R8.64] ;  /* 0x0000000808027981 */ /* 0x000ee2000c1e1900 */
[----:B0-----:R-:W-:Y:S01]  /*02e0*/  FMUL R5, R12, R12 ;  /* 0x0000000c0c057220 */ /* 0x001fe20000400000 */
[----:B------:R-:W-:Y:S01]  /*02f0*/  UIADD3 UR4, UPT, UPT, UR4, 0x2, URZ ;  /* 0x0000000204047890 */ /* 0x000fe2000fffe0ff */
[----:B------:R-:W-:Y:S01]  /*0300*/  BSSY.RECONVERGENT B0, `(.L_x_0) ;  /* 0x0000015000007945 */ /* 0x000fe20003800200 */
[----:B------:R-:W-:Y:S01]  /*0310*/  ISETP.NE.AND P2, PT, R4, RZ, PT ;  /* 0x000000ff0400720c */ /* 0x000fe20003f45270 */
[----:B------:R-:W-:Y:S01]  /*0320*/  FFMA R5, R14, R14, R5 ;  /* 0x0000000e0e057223 */ /* 0x000fe20000000005 */
[----:B------:R-:W-:Y:S01]  /*0330*/  UISETP.NE.AND UP0, UPT, UR4, 0x3e8, UPT ;  /* 0x000003e80400788c */ /* 0x000fe2000bf05270 */
[C---:B--2---:R-:W-:Y:S01]  /*0340*/  FMUL R23, R10.reuse, R15 ;  /* 0x0000000f0a177220 */ /* 0x044fe20000400000 */
[----:B------:R-:W-:-:S03]  /*0350*/  FMUL R10, R10, R17 ;  /* 0x000000110a0a7220 */ /* 0x000fc60000400000 */
[C---:B---3--:R-:W-:Y:S01]  /*0360*/  FFMA R23, R2.reuse, R17, R23 ;  /* 0x0000001102177223 */ /* 0x048fe20000000017 */
[----:B------:R-:W-:-:S03]  /*0370*/  FFMA R3, R2, R15, -R10 ;  /* 0x0000000f02037223 */ /* 0x000fc6000000080a */
[----:B------:R-:W-:-:S04]  /*0380*/  FMUL R2, R23, R17 ;  /* 0x0000001117027220 */ /* 0x000fc80000400000 */
[----:B------:R-:W-:-:S04]  /*0390*/  FFMA R16, R3, R15, R2 ;  /* 0x0000000f03107223 */ /* 0x000fc80000000002 */
[----:B------:R-:W0:Y:S08]  /*03a0*/  MUFU.RCP R2, R16 ;  /* 0x0000001000027308 */ /* 0x000e300000001000 */
[----:B------:R-:W1:Y:S01]  /*03b0*/  FCHK P0, R5, R16 ;  /* 0x0000001005007302 */ /* 0x000e620000000000 */
[----:B0-----:R-:W-:-:S04]  /*03c0*/  FFMA R11, -R16, R2, 1 ;  /* 0x3f800000100b7423 */ /* 0x001fc80000000102 */
[----:B------:R-:W-:-:S04]  /*03d0*/  FFMA R2, R2, R11, R2 ;  /* 0x0000000b02027223 */ /* 0x000fc80000000002 */
[----:B------:R-:W-:-:S04]  /*03e0*/  FFMA R11, R5, R2, RZ ;  /* 0x00000002050b7223 */ /* 0x000fc800000000ff */
[----:B------:R-:W-:-:S04]  /*03f0*/  FFMA R10, -R16, R11, R5 ;  /* 0x0000000b100a7223 */ /* 0x000fc80000000105 */
[----:B------:R-:W-:Y:S01]  /*0400*/  FFMA R2, R2, R10, R11 ;  /* 0x0000000a02027223 */ /* 0x000fe2000000000b */
[----:B-1----:R-:W-:Y:S06]  /*0410*/  @!P0 BRA `(.L_x_1) ;  /* 0x00000000000c8947 */ /* 0x002fec0003800000 */
[----:B------:R-:W-:Y:S01]  /*0420*/  IMAD.MOV.U32 R2, RZ, RZ, R16 ;  /* 0x000000ffff027224 */ /* 0x000fe200078e0010 */
[----:B------:R-:W-:-:S07]  /*0430*/  MOV R10, 0x450 ;  /* 0x00000450000a7802 */ /* 0x000fce0000000f00 */
[----:B------:R-:W-:Y:S05]  /*0440*/  CALL.REL.NOINC `($__internal_0_$__cuda_sm3x_div_rn_noftz_f32_slowpath) ;  /* 0x0000000400bc7944 */ /* 0x000fea0003c00000 */
.L_x_1:
[----:B------:R-:W-:Y:S05]  /*0450*/  BSYNC.RECONVERGENT B0 ;  /* 0x0000000000007941 */ /* 0x000fea0003800200 */
.L_x_0:
[----:B------:R-:W2:Y:S04]  /*0460*/  LDG.E R11, desc[UR8][R6.64] ;  /* 0x00000008060b7981 */ /* 0x000ea8000c1e1900 */
[----:B------:R-:W3:Y:S01]  /*0470*/  LDG.E R10, desc[UR8][R6.64+0x4] ;  /* 0x00000408060a7981 */ /* 0x000ee2000c1e1900 */
[----:B------:R-:W0:Y:S01]  /*0480*/  S2UR UR6, SR_CgaCtaId ;  /* 0x00000000000679c3 */ /* 0x000e220000008800 */
[-C--:B------:R-:W-:Y:S01]  /*0490*/  FFMA R12, -R23, R2.reuse, R12 ;  /* 0x00000002170c7223 */ /* 0x080fe2000000010c */
[----:B------:R-:W-:Y:S01]  /*04a0*/  FFMA R14, -R3, R2, R14 ;  /* 0x00000002030e7223 */ /* 0x000fe2000000010e */
[----:B------:R-:W-:Y:S01]  /*04b0*/  BSSY.RECONVERGENT B0, `(.L_x_2) ;  /* 0x000000e000007945 */ /* 0x000fe20003800200 */
[----:B------:R-:W-:Y:S01]  /*04c0*/  UMOV UR5, 0x400 ;  /* 0x0000040000057882 */ /* 0x000fe20000000000 */
[----:B------:R-:W-:-:S04]  /*04d0*/  FMUL R3, R12, R12 ;  /* 0x0000000c0c037220 */ /* 0x000fc80000400000 */
[----:B------:R-:W-:Y:S01]  /*04e0*/  FFMA R3, R14, R14, R3 ;  /* 0x0000000e0e037223 */ /* 0x000fe20000000003 */
[----:B0-----:R-:W-:Y:S01]  /*04f0*/  ULEA UR5, UR6, UR5, 0x18 ;  /* 0x0000000506057291 */ /* 0x001fe2000f8ec0ff */
[C---:B--2---:R-:W-:Y:S01]  /*0500*/  FFMA R11, R2.reuse, R15, R11 ;  /* 0x0000000f020b7223 */ /* 0x044fe2000000000b */
[----:B---3--:R-:W-:-:S04]  /*0510*/  FFMA R13, R2, R17, R10 ;  /* 0x00000011020d7223 */ /* 0x008fc8000000000a */
[----:B------:R0:W-:Y:S04]  /*0520*/  STG.E desc[UR8][R6.64], R11 ;  /* 0x0000000b06007986 */ /* 0x0001e8000c101908 */
[----:B------:R0:W-:Y:S02]  /*0530*/  STG.E desc[UR8][R6.64+0x4], R13 ;  /* 0x0000040d06007986 */ /* 0x0001e4000c101908 */
.L_x_3:
[----:B------:R-:W0:Y:S01]  /*0540*/  LDS R10, [UR5] ;  /* 0x00000005ff0a7984 */ /* 0x000e220008000800 */
[----:B------:R-:W-:Y:S01]  /*0550*/  MOV R2, UR5 ;  /* 0x0000000500027c02 */ /* 0x000fe20008000f00 */
[----:B0-----:R-:W-:-:S05]  /*0560*/  FADD R11, R3, R10 ;  /* 0x0000000a030b7221 */ /* 0x001fca0000000000 */
[----:B------:R-:W0:Y:S02]  /*0570*/  ATOMS.CAST.SPIN P0, [R2], R10, R11 ;  /* 0x0000000a0200758d */ /* 0x000e24000180000b */
[----:B0-----:R-:W-:Y:S05]  /*0580*/  @!P0 BRA `(.L_x_3) ;  /* 0xfffffffc00ec8947 */ /* 0x001fea000383ffff */
[----:B------:R-:W-:Y:S05]  /*0590*/  BSYNC.RECONVERGENT B0 ;  /* 0x0000000000007941 */ /* 0x000fea0003800200 */
.L_x_2:
[----:B------:R-:W-:Y:S06]  /*05a0*/  BAR.SYNC.DEFER_BLOCKING 0x0 ;  /* 0x0000000000007b1d */ /* 0x000fec0000010000 */
[----:B------:R-:W0:Y:S04]  /*05b0*/  @!P2 LDS R0, [UR5] ;  /* 0x00000005ff00a984 */ /* 0x000e280008000800 */
[----:B------:R-:W-:Y:S01]  /*05c0*/  @!P2 STS [UR5], RZ ;  /* 0x000000ffff00a988 */ /* 0x000fe20008000805 */
[----:B------:R-:W-:Y:S01]  /*05d0*/  BAR.SYNC.DEFER_BLOCKING 0x0 ;  /* 0x0000000000007b1d */ /* 0x000fe20000010000 */
[----:B0-----:R-:W-:-:S13]  /*05e0*/  FSETP.GEU.AND P0, PT, R0, 9.9999999747524270788e-07, PT ;  /* 0x358637bd0000780b */ /* 0x001fda0003f0e000 */
[----:B------:R-:W-:Y:S05]  /*05f0*/  @!P0 EXIT ;  /* 0x000000000000894d */ /* 0x000fea0003800000 */
[----:B------:R-:W0:Y:S01]  /*0600*/  MUFU.RCP R2, R5 ;  /* 0x0000000500027308 */ /* 0x000e220000001000 */
[----:B------:R-:W-:Y:S01]  /*0610*/  BSSY.RECONVERGENT B0, `(.L_x_4) ;  /* 0x000000e000007945 */ /* 0x000fe20003800200 */
[----:B------:R-:W-:-:S06]  /*0620*/  ISETP.NE.AND P2, PT, R4, RZ, PT ;  /* 0x000000ff0400720c */ /* 0x000fcc0003f45270 */
        /* <DEDUP_REMOVED lines=8> */
[----:B------:R-:W-:Y:S02]  /*06b0*/  MOV R5, R0 ;  /* 0x0000000000057202 */ /* 0x000fe40000000f00 */
[----:B------:R-:W-:-:S07]  /*06c0*/  MOV R10, 0x6e0 ;  /* 0x000006e0000a7802 */ /* 0x000fce0000000f00 */
[----:B------:R-:W-:Y:S05]  /*06d0*/  CALL.REL.NOINC `($__internal_0_$__cuda_sm3x_div_rn_noftz_f32_slowpath) ;  /* 0x0000000400187944 */ /* 0x000fea0003c00000 */
[----:B------:R-:W-:-:S07]  /*06e0*/  IMAD.MOV.U32 R11, RZ, RZ, R2 ;  /* 0x000000ffff0b7224 */ /* 0x000fce00078e0002 */
.L_x_5:
[----:B------:R-:W-:Y:S05]  /*06f0*/  BSYNC.RECONVERGENT B0 ;  /* 0x0000000000007941 */ /* 0x000fea0003800200 */
.L_x_4:
[----:B------:R-:W2:Y:S04]  /*0700*/  LDG.E R10, desc[UR8][R8.64+0x4] ;  /* 0x00000408080a7981 */ /* 0x000ea8000c1e1900 */
[----:B------:R-:W3:Y:S01]  /*0710*/  LDG.E R2, desc[UR8][R8.64] ;  /* 0x0000000808027981 */ /* 0x000ee2000c1e1900 */
[C---:B------:R-:W-:Y:S01]  /*0720*/  FFMA R15, R11.reuse, R15, R14 ;  /* 0x0000000f0b0f7223 */ /* 0x040fe2000000000e */
[----:B------:R-:W-:Y:S01]  /*0730*/  FFMA R17, R11, R17, R12 ;  /* 0x000000110b117223 */ /* 0x000fe2000000000c */
[----:B------:R-:W-:Y:S02]  /*0740*/  BSSY.RECONVERGENT B0, `(.L_x_6) ;  /* 0x0000013000007945 */ /* 0x000fe40003800200 */
[-C--:B--2---:R-:W-:Y:S01]  /*0750*/  FMUL R16, R15, R10.reuse ;  /* 0x0000000a0f107220 */ /* 0x084fe20000400000 */
[----:B------:R-:W-:-:S03]  /*0760*/  FMUL R10, R17, R10 ;  /* 0x0000000a110a7220 */ /* 0x000fc60000400000 */
[-C--:B---3--:R-:W-:Y:S01]  /*0770*/  FFMA R25, R17, R2.reuse, R16 ;  /* 0x0000000211197223 */ /* 0x088fe20000000010 */
        /* <DEDUP_REMOVED lines=11> */
[----:B------:R-:W-:Y:S01]  /*0830*/  MOV R2, R16 ;  /* 0x0000001000027202 */ /* 0x000fe20000000f00 */
[----:B------:R-:W-:Y:S01]  /*0840*/  IMAD.MOV.U32 R5, RZ, RZ, R3 ;  /* 0x000000ffff057224 */ /* 0x000fe200078e0003 */
[----:B------:R-:W-:-:S07]  /*0850*/  MOV R10, 0x870 ;  /* 0x00000870000a7802 */ /* 0x000fce0000000f00 */
[----:B------:R-:W-:Y:S05]  /*0860*/  CALL.REL.NOINC `($__internal_0_$__cuda_sm3x_div_rn_noftz_f32_slowpath) ;  /* 0x0000000000b47944 */ /* 0x000fea0003c00000 */
.L_x_7:
[----:B------:R-:W-:Y:S05]  /*0870*/  BSYNC.RECONVERGENT B0 ;  /* 0x0000000000007941 */ /* 0x000fea0003800200 */
.L_x_6:
[----:B------:R-:W2:Y:S04]  /*0880*/  LDG.E R10, desc[UR8][R6.64] ;  /* 0x00000008060a7981 */ /* 0x000ea8000c1e1900 */
[----:B------:R-:W3:Y:S01]  /*0890*/  LDG.E R16, desc[UR8][R6.64+0x4] ;  /* 0x0000040806107981 */ /* 0x000ee2000c1e1900 */
[----:B------:R-:W0:Y:S01]  /*08a0*/  S2UR UR6, SR_CgaCtaId ;  /* 0x00000000000679c3 */ /* 0x000e220000008800 */
[-C--:B------:R-:W-:Y:S01]  /*08b0*/  FFMA R12, -R25, R2.reuse, R12 ;  /* 0x00000002190c7223 */ /* 0x080fe2000000010c */
[-C--:B------:R-:W-:Y:S01]  /*08c0*/  FFMA R14, -R23, R2.reuse, R14 ;  /* 0x00000002170e7223 */ /* 0x080fe2000000010e */
[----:B------:R-:W-:Y:S01]  /*08d0*/  BSSY.RECONVERGENT B0, `(.L_x_8) ;  /* 0x000000e000007945 */ /* 0x000fe20003800200 */
[----:B------:R-:W-:Y:S02]  /*08e0*/  UMOV UR5, 0x400 ;  /* 0x0000040000057882 */ /* 0x000fe40000000000 */
[----:B0-----:R-:W-:Y:S01]  /*08f0*/  ULEA UR5, UR6, UR5, 0x18 ;  /* 0x0000000506057291 */ /* 0x001fe2000f8ec0ff */
[-C--:B--2---:R-:W-:Y:S01]  /*0900*/  FFMA R5, R15, R2.reuse, R10 ;  /* 0x000000020f057223 */ /* 0x084fe2000000000a */
[----:B---3--:R-:W-:-:S04]  /*0910*/  FFMA R11, R17, R2, R16 ;  /* 0x00000002110b7223 */ /* 0x008fc80000000010 */
[----:B------:R0:W-:Y:S01]  /*0920*/  STG.E desc[UR8][R6.64], R5 ;  /* 0x0000000506007986 */ /* 0x0001e2000c101908 */
[----:B------:R-:W-:-:S03]  /*0930*/  FMUL R2, R12, R12 ;  /* 0x0000000c0c027220 */ /* 0x000fc60000400000 */
[----:B------:R0:W-:Y:S01]  /*0940*/  STG.E desc[UR8][R6.64+0x4], R11 ;  /* 0x0000040b06007986 */ /* 0x0001e2000c101908 */
[----:B------:R-:W-:-:S07]  /*0950*/  FFMA R13, R14, R14, R2 ;  /* 0x0000000e0e0d7223 */ /* 0x000fce0000000002 */
.L_x_9:
[----:B------:R-:W0:Y:S01]  /*0960*/  LDS R10, [UR5] ;  /* 0x00000005ff0a7984 */ /* 0x000e220008000800 */
[----:B------:R-:W-:Y:S01]  /*0970*/  MOV R2, UR5 ;  /* 0x0000000500027c02 */ /* 0x000fe20008000f00 */
[----:B0-----:R-:W-:-:S05]  /*0980*/  FADD R11, R13, R10 ;  /* 0x0000000a0d0b7221 */ /* 0x001fca0000000000 */
[----:B------:R-:W0:Y:S02]  /*0990*/  ATOMS.CAST.SPIN P0, [R2], R10, R11 ;  /* 0x0000000a0200758d */ /* 0x000e24000180000b */
[----:B0-----:R-:W-:Y:S05]  /*09a0*/  @!P0 BRA `(.L_x_9) ;  /* 0xfffffffc00ec8947 */ /* 0x001fea000383ffff */
[----:B------:R-:W-:Y:S05]  /*09b0*/  BSYNC.RECONVERGENT B0 ;  /* 0x0000000000007941 */ /* 0x000fea0003800200 */
.L_x_8:
[----:B------:R-:W-:Y:S06]  /*09c0*/  BAR.SYNC.DEFER_BLOCKING 0x0 ;  /* 0x0000000000007b1d */ /* 0x000fec0000010000 */
[----:B------:R-:W0:Y:S04]  /*09d0*/  @!P2 LDS R0, [UR5] ;  /* 0x00000005ff00a984 */ /* 0x000e280008000800 */
[----:B------:R-:W-:Y:S01]  /*09e0*/  @!P2 STS [UR5], RZ ;  /* 0x000000ffff00a988 */ /* 0x000fe20008000805 */
[----:B------:R-:W-:Y:S01]  /*09f0*/  BAR.SYNC.DEFER_BLOCKING 0x0 ;  /* 0x0000000000007b1d */ /* 0x000fe20000010000 */
[----:B0-----:R-:W-:-:S13]  /*0a00*/  FSETP.GEU.AND P0, PT, R0, 9.9999999747524270788e-07, PT ;  /* 0x358637bd0000780b */ /* 0x001fda0003f0e000 */
[----:B------:R-:W-:Y:S05]  /*0a10*/  @!P0 EXIT ;  /* 0x000000000000894d */ /* 0x000fea0003800000 */
[----:B------:R-:W0:Y:S01]  /*0a20*/  MUFU.RCP R2, R3 ;  /* 0x0000000300027308 */ /* 0x000e220000001000 */
[----:B------:R-:W-:Y:S07]  /*0a30*/  BSSY.RECONVERGENT B0, `(.L_x_10) ;  /* 0x000000c000007945 */ /* 0x000fee0003800200 */
        /* <DEDUP_REMOVED lines=11> */
.L_x_11:
[----:B------:R-:W-:Y:S05]  /*0af0*/  BSYNC.RECONVERGENT B0 ;  /* 0x0000000000007941 */ /* 0x000fea0003800200 */
.L_x_10:
[-C--:B------:R-:W-:Y:S01]  /*0b00*/  FFMA R15, R15, R2.reuse, R14 ;  /* 0x000000020f0f7223 */ /* 0x080fe2000000000e */
[----:B------:R-:W-:Y:S01]  /*0b10*/  FFMA R17, R17, R2, R12 ;  /* 0x0000000211117223 */ /* 0x000fe2000000000c */
[----:B------:R-:W-:Y:S06]  /*0b20*/  BRA.U UP0, `(.L_x_12) ;  /* 0xfffffff500e47547 */ /* 0x000fec000b83ffff */
[----:B------:R-:W-:Y:S05]  /*0b30*/  EXIT ;  /* 0x000000000000794d */ /* 0x000fea0003800000 */
        .weak           $__internal_0_$__cuda_sm3x_div_rn_noftz_f32_slowpath
        .type           $__internal_0_$__cuda_sm3x_div_rn_noftz_f32_slowpath,@function
        .size           $__internal_0_$__cuda_sm3x_div_rn_noftz_f32_slowpath,(.L_x_35 - $__internal_0_$__cuda_sm3x_div_rn_noftz_f32_slowpath)
$__internal_0_$__cuda_sm3x_div_rn_noftz_f32_slowpath:
[----:B------:R-:W-:Y:S01]  /*0b40*/  SHF.R.U32.HI R11, RZ, 0x17, R2 ;  /* 0x00000017ff0b7819 */ /* 0x000fe20000011602 */
[----:B------:R-:W-:Y:S01]  /*0b50*/  BSSY.RECONVERGENT B1, `(.L_x_13) ;  /* 0x0000063000017945 */ /* 0x000fe20003800200 */
[--C-:B------:R-:W-:Y:S01]  /*0b60*/  SHF.R.U32.HI R18, RZ, 0x17, R5.reuse ;  /* 0x00000017ff127819 */ /* 0x100fe20000011605 */
[----:B------:R-:W-:Y:S01]  /*0b70*/  IMAD.MOV.U32 R19, RZ, RZ, R5 ;  /* 0x000000ffff137224 */ /* 0x000fe200078e0005 */
[----:B------:R-:W-:Y:S02]  /*0b80*/  LOP3.LUT R11, R11, 0xff, RZ, 0xc0, !PT ;  /* 0x000000ff0b0b7812 */ /* 0x000fe400078ec0ff */
[----:B------:R-:W-:Y:S02]  /*0b90*/  LOP3.LUT R18, R18, 0xff, RZ, 0xc0, !PT ;  /* 0x000000ff12127812 */ /* 0x000fe400078ec0ff */
[----:B------:R-:W-:Y:S02]  /*0ba0*/  IADD3 R20, PT, PT, R11, -0x1, RZ ;  /* 0xffffffff0b147810 */ /* 0x000fe40007ffe0ff */
[----:B------:R-:W-:-:S02]  /*0bb0*/  IADD3 R16, PT, PT, R18, -0x1, RZ ;  /* 0xffffffff12107810 */ /* 0x000fc40007ffe0ff */
[----:B------:R-:W-:-:S04]  /*0bc0*/  ISETP.GT.U32.AND P0, PT, R20, 0xfd, PT ;  /* 0x000000fd1400780c */ /* 0x000fc80003f04070 */
[----:B------:R-:W-:-:S13]  /*0bd0*/  ISETP.GT.U32.OR P0, PT, R16, 0xfd, P0 ;  /* 0x000000fd1000780c */ /* 0x000fda0000704470 */
[----:B------:R-:W-:Y:S01]  /*0be0*/  @!P0 MOV R13, RZ ;  /* 0x000000ff000d8202 */ /* 0x000fe20000000f00 */
[----:B------:R-:W-:Y:S06]  /*0bf0*/  @!P0 BRA `(.L_x_14) ;  /* 0x00000000005c8947 */ /* 0x000fec0003800000 */
[----:B------:R-:W-:Y:S02]  /*0c00*/  FSETP.GTU.FTZ.AND P0, PT, |R5|, +INF , PT ;  /* 0x7f8000000500780b */ /* 0x000fe40003f1c200 */
[----:B------:R-:W-:-:S04]  /*0c10*/  FSETP.GTU.FTZ.AND P1, PT, |R2|, +INF , PT ;  /* 0x7f8000000200780b */ /* 0x000fc80003f3c200 */
[----:B------:R-:W-:-:S13]  /*0c20*/  PLOP3.LUT P0, PT, P0, P1, PT, 0xf8, 0x8f ;  /* 0x00000000008f781c */ /* 0x000fda0000703f70 */
[----:B------:R-:W-:Y:S05]  /*0c30*/  @P0 BRA `(.L_x_15) ;  /* 0x00000004004c0947 */ /* 0x000fea0003800000 */
[----:B------:R-:W-:-:S13]  /*0c40*/  LOP3.LUT P0, RZ, R2, 0x7fffffff, R19, 0xc8, !PT ;  /* 0x7fffffff02ff7812 */ /* 0x000fda000780c813 */
[----:B------:R-:W-:Y:S05]  /*0c50*/  @!P0 BRA `(.L_x_16) ;  /* 0x00000004003c8947 */ /* 0x000fea0003800000 */
[C---:B------:R-:W-:Y:S02]  /*0c60*/  FSETP.NEU.FTZ.AND P3, PT, |R5|.reuse, +INF , PT ;  /* 0x7f8000000500780b */ /* 0x040fe40003f7d200 */
[----:B------:R-:W-:Y:S02]  /*0c70*/  FSETP.NEU.FTZ.AND P1, PT, |R2|, +INF , PT ;  /* 0x7f8000000200780b */ /* 0x000fe40003f3d200 */
[----:B------:R-:W-:-:S11]  /*0c80*/  FSETP.NEU.FTZ.AND P0, PT, |R5|, +INF , PT ;  /* 0x7f8000000500780b */ /* 0x000fd60003f1d200 */
[----:B------:R-:W-:Y:S05]  /*0c90*/  @!P1 BRA !P3, `(.L_x_16) ;  /* 0x00000004002c9947 */ /* 0x000fea0005800000 */
[----:B------:R-:W-:-:S04]  /*0ca0*/  LOP3.LUT P3, RZ, R19, 0x7fffffff, RZ, 0xc0, !PT ;  /* 0x7fffffff13ff7812 */ /* 0x000fc8000786c0ff */
[----:B------:R-:W-:-:S13]  /*0cb0*/  PLOP3.LUT P1, PT, P1, P3, PT, 0x2f, 0xf2 ;  /* 0x0000000000f2781c */ /* 0x000fda0000f26577 */
[----:B------:R-:W-:Y:S05]  /*0cc0*/  @P1 BRA `(.L_x_17) ;  /* 0x0000000400181947 */ /* 0x000fea0003800000 */
[----:B------:R-:W-:-:S04]  /*0cd0*/  LOP3.LUT P1, RZ, R2, 0x7fffffff, RZ, 0xc0, !PT ;  /* 0x7fffffff02ff7812 */ /* 0x000fc8000782c0ff */
[----:B------:R-:W-:-:S13]  /*0ce0*/  PLOP3.LUT P0, PT, P0, P1, PT, 0x2f, 0xf2 ;  /* 0x0000000000f2781c */ /* 0x000fda0000702577 */
[----:B------:R-:W-:Y:S05]  /*0cf0*/  @P0 BRA `(.L_x_18) ;  /* 0x0000000400000947 */ /* 0x000fea0003800000 */
[----:B------:R-:W-:Y:S02]  /*0d00*/  ISETP.GE.AND P0, PT, R16, RZ, PT ;  /* 0x000000ff1000720c */ /* 0x000fe40003f06270 */
[----:B------:R-:W-:-:S11]  /*0d10*/  ISETP.GE.AND P1, PT, R20, RZ, PT ;  /* 0x000000ff1400720c */ /* 0x000fd60003f26270 */
[----:B------:R-:W-:Y:S01]  /*0d20*/  @P0 MOV R13, RZ ;  /* 0x000000ff000d0202 */ /* 0x000fe20000000f00 */
[----:B------:R-:W-:Y:S02]  /*0d30*/  @!P0 IMAD.MOV.U32 R13, RZ, RZ, -0x40 ;  /* 0xffffffc0ff0d8424 */ /* 0x000fe400078e00ff */
[----:B------:R-:W-:Y:S01]  /*0d40*/  @!P0 FFMA R19, R5, 1.84467440737095516160e+19, RZ ;  /* 0x5f80000005138823 */ /* 0x000fe200000000ff */
[----:B------:R-:W-:Y:S02]  /*0d50*/  @!P1 FFMA R2, R2, 1.84467440737095516160e+19, RZ ;  /* 0x5f80000002029823 */ /* 0x000fe400000000ff */
[----:B------:R-:W-:-:S07]  /*0d60*/  @!P1 IADD3 R13, PT, PT, R13, 0x40, RZ ;  /* 0x000000400d0d9810 */ /* 0x000fce0007ffe0ff */
.L_x_14:
[----:B------:R-:W-:Y:S01]  /*0d70*/  LEA R21, R11, 0xc0800000, 0x17 ;  /* 0xc08000000b157811 */ /* 0x000fe200078eb8ff */
[----:B------:R-:W-:Y:S01]  /*0d80*/  VIADD R18, R18, 0xffffff81 ;  /* 0xffffff8112127836 */ /* 0x000fe20000000000 */
[----:B------:R-:W-:Y:S02]  /*0d90*/  BSSY.RECONVERGENT B2, `(.L_x_19) ;  /* 0x0000035000027945 */ /* 0x000fe40003800200 */
[----:B------:R-:W-:Y:S01]  /*0da0*/  IADD3 R22, PT, PT, -R21, R2, RZ ;  /* 0x0000000215167210 */ /* 0x000fe20007ffe1ff */
[C---:B------:R-:W-:Y:S01]  /*0db0*/  IMAD R2, R18.reuse, -0x800000, R19 ;  /* 0xff80000012027824 */ /* 0x040fe200078e0213 */
[----:B------:R-:W-:Y:S02]  /*0dc0*/  IADD3 R18, PT, PT, R18, 0x7f, -R11 ;  /* 0x0000007f12127810 */ /* 0x000fe40007ffe80b */
[----:B------:R-:W0:Y:S01]  /*0dd0*/  MUFU.RCP R16, R22 ;  /* 0x0000001600107308 */ /* 0x000e220000001000 */
[----:B------:R-:W-:Y:S01]  /*0de0*/  FADD.FTZ R21, -R22, -RZ ;  /* 0x800000ff16157221 */ /* 0x000fe20000010100 */
[----:B------:R-:W-:-:S03]  /*0df0*/  IADD3 R13, PT, PT, R18, R13, RZ ;  /* 0x0000000d120d7210 */ /* 0x000fc60007ffe0ff */
[----:B0-----:R-:W-:-:S04]  /*0e00*/  FFMA R27, R16, R21, 1 ;  /* 0x3f800000101b7423 */ /* 0x001fc80000000015 */
[----:B------:R-:W-:-:S04]  /*0e10*/  FFMA R16, R16, R27, R16 ;  /* 0x0000001b10107223 */ /* 0x000fc80000000010 */
[----:B------:R-:W-:-:S04]  /*0e20*/  FFMA R19, R2, R16, RZ ;  /* 0x0000001002137223 */ /* 0x000fc800000000ff */
[----:B------:R-:W-:-:S04]  /*0e30*/  FFMA R20, R21, R19, R2 ;  /* 0x0000001315147223 */ /* 0x000fc80000000002 */
[----:B------:R-:W-:-:S04]  /*0e40*/  FFMA R19, R16, R20, R19 ;  /* 0x0000001410137223 */ /* 0x000fc80000000013 */
[----:B------:R-:W-:-:S04]  /*0e50*/  FFMA R20, R21, R19, R2 ;  /* 0x0000001315147223 */ /* 0x000fc80000000002 */
[----:B------:R-:W-:-:S05]  /*0e60*/  FFMA R2, R16, R20, R19 ;  /* 0x0000001410027223 */ /* 0x000fca0000000013 */
[----:B------:R-:W-:-:S04]  /*0e70*/  SHF.R.U32.HI R11, RZ, 0x17, R2 ;  /* 0x00000017ff0b7819 */ /* 0x000fc80000011602 */
[----:B------:R-:W-:-:S04]  /*0e80*/  LOP3.LUT R18, R11, 0xff, RZ, 0xc0, !PT ;  /* 0x000000ff0b127812 */ /* 0x000fc800078ec0ff */
[----:B------:R-:W-:-:S05]  /*0e90*/  IADD3 R11, PT, PT, R18, R13, RZ ;  /* 0x0000000d120b7210 */ /* 0x000fca0007ffe0ff */
[----:B------:R-:W-:-:S05]  /*0ea0*/  VIADD R18, R11, 0xffffffff ;  /* 0xffffffff0b127836 */ /* 0x000fca0000000000 */
[----:B------:R-:W-:-:S13]  /*0eb0*/  ISETP.GE.U32.AND P0, PT, R18, 0xfe, PT ;  /* 0x000000fe1200780c */ /* 0x000fda0003f06070 */
[----:B------:R-:W-:Y:S05]  /*0ec0*/  @!P0 BRA `(.L_x_20) ;  /* 0x0000000000808947 */ /* 0x000fea0003800000 */
[----:B------:R-:W-:-:S13]  /*0ed0*/  ISETP.GT.AND P0, PT, R11, 0xfe, PT ;  /* 0x000000fe0b00780c */ /* 0x000fda0003f04270 */
[----:B------:R-:W-:Y:S05]  /*0ee0*/  @P0 BRA `(.L_x_21) ;  /* 0x00000000006c0947 */ /* 0x000fea0003800000 */
[----:B------:R-:W-:-:S13]  /*0ef0*/  ISETP.GE.AND P0, PT, R11, 0x1, PT ;  /* 0x000000010b00780c */ /* 0x000fda0003f06270 */
[----:B------:R-:W-:Y:S05]  /*0f00*/  @P0 BRA `(.L_x_22) ;  /* 0x0000000000740947 */ /* 0x000fea0003800000 */
[----:B------:R-:W-:Y:S02]  /*0f10*/  ISETP.GE.AND P0, PT, R11, -0x18, PT ;  /* 0xffffffe80b00780c */ /* 0x000fe40003f06270 */
[----:B------:R-:W-:-:S11]  /*0f20*/  LOP3.LUT R2, R2, 0x80000000, RZ, 0xc0, !PT ;  /* 0x8000000002027812 */ /* 0x000fd600078ec0ff */
[----:B------:R-:W-:Y:S05]  /*0f30*/  @!P0 BRA `(.L_x_22) ;  /* 0x0000000000688947 */ /* 0x000fea0003800000 */
[CCC-:B------:R-:W-:Y:S01]  /*0f40*/  FFMA.RZ R18, R16.reuse, R20.reuse, R19.reuse ;  /* 0x0000001410127223 */ /* 0x1c0fe2000000c013 */
[CCC-:B------:R-:W-:Y:S01]  /*0f50*/  FFMA.RP R13, R16.reuse, R20.reuse, R19.reuse ;  /* 0x00000014100d7223 */ /* 0x1c0fe20000008013 */
[----:B------:R-:W-:Y:S01]  /*0f60*/  FFMA.RM R16, R16, R20, R19 ;  /* 0x0000001410107223 */ /* 0x000fe20000004013 */
[C---:B------:R-:W-:Y:S02]  /*0f70*/  IADD3 R19, PT, PT, R11.reuse, 0x20, RZ ;  /* 0x000000200b137810 */ /* 0x040fe40007ffe0ff */
[----:B------:R-:W-:Y:S02]  /*0f80*/  LOP3.LUT R18, R18, 0x7fffff, RZ, 0xc0, !PT ;  /* 0x007fffff12127812 */ /* 0x000fe400078ec0ff */
[C---:B------:R-:W-:Y:S02]  /*0f90*/  ISETP.NE.AND P3, PT, R11.reuse, RZ, PT ;  /* 0x000000ff0b00720c */ /* 0x040fe40003f65270 */
[----:B------:R-:W-:Y:S02]  /*0fa0*/  LOP3.LUT R18, R18, 0x800000, RZ, 0xfc, !PT ;  /* 0x0080000012127812 */ /* 0x000fe400078efcff */
[----:B------:R-:W-:-:S02]  /*0fb0*/  ISETP.NE.AND P1, PT, R11, RZ, PT ;  /* 0x000000ff0b00720c */ /* 0x000fc40003f25270 */
[----:B------:R-:W-:Y:S02]  /*0fc0*/  IADD3 R11, PT, PT, -R11, RZ, RZ ;  /* 0x000000ff0b0b7210 */ /* 0x000fe40007ffe1ff */
[----:B------:R-:W-:Y:S02]  /*0fd0*/  SHF.L.U32 R19, R18, R19, RZ ;  /* 0x0000001312137219 */ /* 0x000fe400000006ff */
[----:B------:R-:W-:Y:S02]  /*0fe0*/  FSETP.NEU.FTZ.AND P0, PT, R13, R16, PT ;  /* 0x000000100d00720b */ /* 0x000fe40003f1d000 */
[----:B------:R-:W-:Y:S02]  /*0ff0*/  SEL R11, R11, RZ, P3 ;  /* 0x000000ff0b0b7207 */ /* 0x000fe40001800000 */
[----:B------:R-:W-:Y:S02]  /*1000*/  ISETP.NE.AND P1, PT, R19, RZ, P1 ;  /* 0x000000ff1300720c */ /* 0x000fe40000f25270 */
[----:B------:R-:W-:-:S02]  /*1010*/  SHF.R.U32.HI R11, RZ, R11, R18 ;  /* 0x0000000bff0b7219 */ /* 0x000fc40000011612 */
[----:B------:R-:W-:Y:S02]  /*1020*/  PLOP3.LUT P0, PT, P0, P1, PT, 0xf8, 0x8f ;  /* 0x00000000008f781c */ /* 0x000fe40000703f70 */
[----:B------:R-:W-:Y:S02]  /*1030*/  SHF.R.U32.HI R16, RZ, 0x1, R11 ;  /* 0x00000001ff107819 */ /* 0x000fe4000001160b */
[----:B------:R-:W-:-:S04]  /*1040*/  SEL R13, RZ, 0x1, !P0 ;  /* 0x00000001ff0d7807 */ /* 0x000fc80004000000 */
[----:B------:R-:W-:-:S04]  /*1050*/  LOP3.LUT R18, R13, 0x1, R16, 0xf8, !PT ;  /* 0x000000010d127812 */ /* 0x000fc800078ef810 */
[----:B------:R-:W-:-:S05]  /*1060*/  LOP3.LUT R11, R18, R11, RZ, 0xc0, !PT ;  /* 0x0000000b120b7212 */ /* 0x000fca00078ec0ff */
[----:B------:R-:W-:-:S05]  /*1070*/  IMAD.IADD R11, R16, 0x1, R11 ;  /* 0x00000001100b7824 */ /* 0x000fca00078e020b */
[----:B------:R-:W-:Y:S01]  /*1080*/  LOP3.LUT R2, R11, R2, RZ, 0xfc, !PT ;  /* 0x000000020b027212 */ /* 0x000fe200078efcff */
[----:B------:R-:W-:Y:S06]  /*1090*/  BRA `(.L_x_22) ;  /* 0x0000000000107947 */ /* 0x000fec0003800000 */
.L_x_21:
[----:B------:R-:W-:-:S04]  /*10a0*/  LOP3.LUT R2, R2, 0x80000000, RZ, 0xc0, !PT ;  /* 0x8000000002027812 */ /* 0x000fc800078ec0ff */
[----:B------:R-:W-:Y:S01]  /*10b0*/  LOP3.LUT R2, R2, 0x7f800000, RZ, 0xfc, !PT ;  /* 0x7f80000002027812 */ /* 0x000fe200078efcff */
[----:B------:R-:W-:Y:S06]  /*10c0*/  BRA `(.L_x_22) ;  /* 0x0000000000047947 */ /* 0x000fec0003800000 */
.L_x_20:
[----:B------:R-:W-:-:S07]  /*10d0*/  LEA R2, R13, R2, 0x17 ;  /* 0x000000020d027211 */ /* 0x000fce00078eb8ff */
.L_x_22:
[----:B------:R-:W-:Y:S05]  /*10e0*/  BSYNC.RECONVERGENT B2 ;  /* 0x0000000000027941 */ /* 0x000fea0003800200 */
.L_x_19:
[----:B------:R-:W-:Y:S05]  /*10f0*/  BRA `(.L_x_23) ;  /* 0x0000000000207947 */ /* 0x000fea0003800000 */
.L_x_18:
[----:B------:R-:W-:-:S04]  /*1100*/  LOP3.LUT R2, R2, 0x80000000, R19, 0x48, !PT ;  /* 0x8000000002027812 */ /* 0x000fc800078e4813 */
[----:B------:R-:W-:Y:S01]  /*1110*/  LOP3.LUT R2, R2, 0x7f800000, RZ, 0xfc, !PT ;  /* 0x7f80000002027812 */ /* 0x000fe200078efcff */
[----:B------:R-:W-:Y:S06]  /*1120*/  BRA `(.L_x_23) ;  /* 0x0000000000147947 */ /* 0x000fec0003800000 */
.L_x_17:
[----:B------:R-:W-:Y:S01]  /*1130*/  LOP3.LUT R2, R2, 0x80000000, R19, 0x48, !PT ;  /* 0x8000000002027812 */ /* 0x000fe200078e4813 */
[----:B------:R-:W-:Y:S06]  /*1140*/  BRA `(.L_x_23) ;  /* 0x00000000000c7947 */ /* 0x000fec0003800000 */
.L_x_16:
[----:B------:R-:W0:Y:S01]  /*1150*/  MUFU.RSQ R2, -QNAN ;  /* 0xffc0000000027908 */ /* 0x000e220000001400 */
[----:B------:R-:W-:Y:S05]  /*1160*/  BRA `(.L_x_23) ;  /* 0x0000000000047947 */ /* 0x000fea0003800000 */
.L_x_15:
[----:B------:R-:W-:-:S07]  /*1170*/  FADD.FTZ R2, R5, R2 ;  /* 0x0000000205027221 */ /* 0x000fce0000010000 */
.L_x_23:
[----:B------:R-:W-:Y:S05]  /*1180*/  BSYNC.RECONVERGENT B1 ;  /* 0x0000000000017941 */ /* 0x000fea0003800200 */
.L_x_13:
[----:B------:R-:W-:-:S04]  /*1190*/  HFMA2 R11, -RZ, RZ, 0, 0 ;  /* 0x00000000ff0b7431 */ /* 0x000fc800000001ff */
[----:B0-----:R-:W-:Y:S05]  /*11a0*/  RET.REL.NODEC R10 `(_Z16latticeQCDWilsonP7ComplexS0_S0_) ;  /* 0xffffffec0a947950 */ /* 0x001fea0003c3ffff */
.L_x_24:
[----:B------:R-:W-:-:S00]  /*11b0*/  BRA `(.L_x_24) ;  /* 0xfffffffc00fc7947 */ /* 0x000fc0000383ffff */
[----:B------:R-:W-:-:S00]  /*11c0*/  NOP ;  /* 0x0000000000007918 */ /* 0x000fc00000000000 */
        /* <DEDUP_REMOVED lines=11> */
.L_x_35:


//--------------------- .text._Z15initInputFieldsP17curandStateXORWOWP7ComplexS2_ --------------------------
	.section	.text._Z15initInputFieldsP17curandStateXORWOWP7ComplexS2_,"ax",@progbits
	.align	128
        .global         _Z15initInputFieldsP17curandStateXORWOWP7ComplexS2_
        .type           _Z15initInputFieldsP17curandStateXORWOWP7ComplexS2_,@function
        .size           _Z15initInputFieldsP17curandStateXORWOWP7ComplexS2_,(.L_x_37 - _Z15initInputFieldsP17curandStateXORWOWP7ComplexS2_)
        .other          _Z15initInputFieldsP17curandStateXORWOWP7ComplexS2_,@"STO_CUDA_ENTRY STV_DEFAULT"
_Z15initInputFieldsP17curandStateXORWOWP7ComplexS2_:
.text._Z15initInputFieldsP17curandStateXORWOWP7ComplexS2_:
[----:B------:R-:W-:Y:S01]  /*0000*/  LDC R1, c[0x0][0x37c] ;  /* 0x0000df00ff017b82 */ /* 0x000fe20000000800 */
[----:B------:R-:W0:Y:S07]  /*0010*/  S2R R0, SR_TID.X ;  /* 0x0000000000007919 */ /* 0x000e2e0000002100 */
[----:B------:R-:W1:Y:S01]  /*0020*/  LDC.64 R2, c[0x0][0x380] ;  /* 0x0000e000ff027b82 */ /* 0x000e620000000a00 */
[----:B------:R-:W0:Y:S01]  /*0030*/  LDCU UR6, c[0x0][0x360] ;  /* 0x00006c00ff0677ac */ /* 0x000e220008000800 */
[----:B------:R-:W0:Y:S01]  /*0040*/  S2R R5, SR_CTAID.X ;  /* 0x0000000000057919 */ /* 0x000e220000002500 */
[----:B------:R-:W2:Y:S01]  /*0050*/  LDCU.64 UR4, c[0x0][0x358] ;  /* 0x00006b00ff0477ac */ /* 0x000ea20008000a00 */
[----:B0-----:R-:W-:-:S04]  /*0060*/  IMAD R0, R5, UR6, R0 ;  /* 0x0000000605007c24 */ /* 0x001fc8000f8e0200 */
[----:B-1----:R-:W-:-:S05]  /*0070*/  IMAD.WIDE R2, R0, 0x30, R2 ;  /* 0x0000003000027825 */ /* 0x002fca00078e0202 */
[----:B--2---:R-:W2:Y:S04]  /*0080*/  LDG.E.64 R14, desc[UR4][R2.64] ;  /* 0x00000004020e7981 */ /* 0x004ea8000c1e1b00 */
[----:B------:R-:W3:Y:S04]  /*0090*/  LDG.E.64 R8, desc[UR4][R2.64+0x10] ;  /* 0x0000100402087981 */ /* 0x000ee8000c1e1b00 */
[----:B------:R-:W4:Y:S04]  /*00a0*/  LDG.E.64 R10, desc[UR4][R2.64+0x8] ;  /* 0x00000804020a7981 */ /* 0x000f28000c1e1b00 */
[----:B------:R-:W5:Y:S04]  /*00b0*/  LDG.E.64 R6, desc[UR4][R2.64+0x18] ;  /* 0x0000180402067981 */ /* 0x000f68000c1e1b00 */
[----:B------:R-:W5:Y:S04]  /*00c0*/  LDG.E.64 R4, desc[UR4][R2.64+0x28] ;  /* 0x0000280402047981 */ /* 0x000f68000c1e1b00 */
[----:B------:R-:W5:Y:S01]  /*00d0*/  LDG.E R19, desc[UR4][R2.64+0x20] ;  /* 0x0000200402137981 */ /* 0x000f62000c1e1900 */
[----:B--2---:R-:W-:-:S04]  /*00e0*/  SHF.R.U32.HI R12, RZ, 0x2, R15 ;  /* 0x00000002ff0c7819 */ /* 0x004fc8000001160f */
[----:B------:R-:W-:Y:S01]  /*00f0*/  LOP3.LUT R12, R12, R15, RZ, 0x3c, !PT ;  /* 0x0000000f0c0c7212 */ /* 0x000fe200078e3cff */
[----:B---3--:R-:W-:Y:S01]  /*0100*/  IMAD.SHL.U32 R16, R9, 0x10, RZ ;  /* 0x0000001009107824 */ /* 0x008fe200078e00ff */
[----:B----4-:R-:W-:-:S03]  /*0110*/  SHF.R.U32.HI R15, RZ, 0x2, R10 ;  /* 0x00000002ff0f7819 */ /* 0x010fc6000001160a */
[----:B------:R-:W-:Y:S01]  /*0120*/  IMAD.SHL.U32 R13, R12, 0x2, RZ ;  /* 0x000000020c0d7824 */ /* 0x000fe200078e00ff */
[----:B------:R-:W-:-:S04]  /*0130*/  LOP3.LUT R15, R15, R10, RZ, 0x3c, !PT ;  /* 0x0000000a0f0f7212 */ /* 0x000fc800078e3cff */
[----:B------:R-:W-:Y:S02]  /*0140*/  LOP3.LUT R13, R9, R16, R13, 0x96, !PT ;  /* 0x00000010090d7212 */ /* 0x000fe400078e960d */
[----:B------:R-:W-:Y:S02]  /*0150*/  SHF.R.U32.HI R16, RZ, 0x2, R11 ;  /* 0x00000002ff107819 */ /* 0x000fe4000001160b */
[----:B------:R-:W-:Y:S01]  /*0160*/  LOP3.LUT R21, R13, R12, RZ, 0x3c, !PT ;  /* 0x0000000c0d157212 */ /* 0x000fe200078e3cff */
[----:B------:R-:W-:Y:S01]  /*0170*/  IMAD.SHL.U32 R12, R15, 0x2, RZ ;  /* 0x000000020f0c7824 */ /* 0x000fe200078e00ff */
[----:B------:R-:W-:Y:S02]  /*0180*/  LOP3.LUT R11, R16, R11, RZ, 0x3c, !PT ;  /* 0x0000000b100b7212 */ /* 0x000fe400078e3cff */
[----:B------:R-:W-:Y:S01]  /*0190*/  SHF.R.U32.HI R13, RZ, 0x2, R8 ;  /* 0x00000002ff0d7819 */ /* 0x000fe20000011608 */
[----:B------:R-:W-:-:S03]  /*01a0*/  IMAD.SHL.U32 R10, R21, 0x10, RZ ;  /* 0x00000010150a7824 */ /* 0x000fc600078e00ff */
[----:B------:R-:W-:Y:S02]  /*01b0*/  LOP3.LUT R13, R13, R8, RZ, 0x3c, !PT ;  /* 0x000000080d0d7212 */ /* 0x000fe400078e3cff */
[----:B------:R-:W-:Y:S01]  /*01c0*/  LOP3.LUT R10, R15, R12, R10, 0x96, !PT ;  /* 0x0000000c0f0a7212 */ /* 0x000fe200078e960a */
[----:B------:R-:W-:-:S03]  /*01d0*/  IMAD.SHL.U32 R12, R11, 0x2, RZ ;  /* 0x000000020b0c7824 */ /* 0x000fc600078e00ff */
[----:B------:R-:W-:-:S04]  /*01e0*/  LOP3.LUT R27, R10, R21, RZ, 0x3c, !PT ;  /* 0x000000150a1b7212 */ /* 0x000fc800078e3cff */
[----:B------:R-:W-:Y:S01]  /*01f0*/  SHF.R.U32.HI R16, RZ, 0x2, R27 ;  /* 0x00000002ff107819 */ /* 0x000fe2000001161b */
[----:B------:R-:W-:-:S05]  /*0200*/  IMAD.SHL.U32 R10, R27, 0x10, RZ ;  /* 0x000000101b0a7824 */ /* 0x000fca00078e00ff */
[----:B------:R-:W-:Y:S02]  /*0210*/  LOP3.LUT R10, R27, R10, R12, 0x96, !PT ;  /* 0x0000000a1b0a7212 */ /* 0x000fe400078e960c */
[----:B------:R-:W-:Y:S02]  /*0220*/  SHF.R.U32.HI R12, RZ, 0x2, R9 ;  /* 0x00000002ff0c7819 */ /* 0x000fe40000011609 */
[----:B------:R-:W-:Y:S01]  /*0230*/  LOP3.LUT R11, R10, R11, RZ, 0x3c, !PT ;  /* 0x0000000b0a0b7212 */ /* 0x000fe200078e3cff */
[----:B------:R-:W-:Y:S01]  /*0240*/  IMAD.SHL.U32 R10, R13, 0x2, RZ ;  /* 0x000000020d0a7824 */ /* 0x000fe200078e00ff */
[----:B------:R-:W-:Y:S02]  /*0250*/  LOP3.LUT R12, R12, R9, RZ, 0x3c, !PT ;  /* 0x000000090c0c7212 */ /* 0x000fe400078e3cff */
[----:B------:R-:W-:Y:S01]  /*0260*/  SHF.R.U32.HI R22, RZ, 0x2, R11 ;  /* 0x00000002ff167819 */ /* 0x000fe2000001160b */
[----:B------:R-:W-:Y:S02]  /*0270*/  IMAD.SHL.U32 R8, R11, 0x10, RZ ;  /* 0x000000100b087824 */ /* 0x000fe400078e00ff */
[----:B------:R-:W-:-:S03]  /*0280*/  IMAD.SHL.U32 R9, R12, 0x2, RZ ;  /* 0x000000020c097824 */ /* 0x000fc600078e00ff */
[----:B------:R-:W-:Y:S02]  /*0290*/  LOP3.LUT R8, R13, R10, R8, 0x96, !PT ;  /* 0x0000000a0d087212 */ /* 0x000fe400078e9608 */
[----:B------:R-:W-:Y:S02]  /*02a0*/  SHF.R.U32.HI R10, RZ, 0x2, R21 ;  /* 0x00000002ff0a7819 */ /* 0x000fe40000011615 */
[----:B------:R-:W-:-:S05]  /*02b0*/  LOP3.LUT R25, R8, R11, RZ, 0x3c, !PT ;  /* 0x0000000b08197212 */ /* 0x000fca00078e3cff */
[----:B------:R-:W-:-:S05]  /*02c0*/  IMAD.SHL.U32 R8, R25, 0x10, RZ ;  /* 0x0000001019087824 */ /* 0x000fca00078e00ff */
[----:B------:R-:W-:Y:S02]  /*02d0*/  LOP3.LUT R9, R25, R8, R9, 0x96, !PT ;  /* 0x0000000819097212 */ /* 0x000fe400078e9609 */
[----:B------:R-:W-:Y:S02]  /*02e0*/  LOP3.LUT R8, R10, R21, RZ, 0x3c, !PT ;  /* 0x000000150a087212 */ /* 0x000fe400078e3cff */
[----:B------:R-:W-:Y:S02]  /*02f0*/  LOP3.LUT R23, R9, R12, RZ, 0x3c, !PT ;  /* 0x0000000c09177212 */ /* 0x000fe400078e3cff */
[----:B------:R-:W-:Y:S01]  /*0300*/  SHF.R.S32.HI R9, RZ, 0x1f, R0 ;  /* 0x0000001fff097819 */ /* 0x000fe20000011400 */
[----:B------:R-:W-:Y:S02]  /*0310*/  IMAD.SHL.U32 R12, R8, 0x2, RZ ;  /* 0x00000002080c7824 */ /* 0x000fe400078e00ff */
[----:B------:R-:W-:Y:S01]  /*0320*/  IMAD.SHL.U32 R13, R23, 0x10, RZ ;  /* 0x00000010170d7824 */ /* 0x000fe200078e00ff */
[----:B------:R-:W-:-:S02]  /*0330*/  LEA.HI R10, R9, R0, RZ, 0x4 ;  /* 0x00000000090a7211 */ /* 0x000fc400078f20ff */
[----:B------:R-:W-:Y:S02]  /*0340*/  LEA.HI R17, R9, R0, RZ, 0x8 ;  /* 0x0000000009117211 */ /* 0x000fe400078f40ff */
[----:B------:R-:W-:Y:S02]  /*0350*/  LOP3.LUT R12, R8, R12, R13, 0x96, !PT ;  /* 0x0000000c080c7212 */ /* 0x000fe400078e960d */
[----:B------:R-:W-:Y:S02]  /*0360*/  SHF.R.S32.HI R13, RZ, 0x4, R10 ;  /* 0x00000004ff0d7819 */ /* 0x000fe4000001140a */
[----:B------:R-:W-:Y:S02]  /*0370*/  LOP3.LUT R8, R16, R27, RZ, 0x3c, !PT ;  /* 0x0000001b10087212 */ /* 0x000fe400078e3cff */
[----:B------:R-:W-:Y:S02]  /*0380*/  LOP3.LUT R15, R12, R23, RZ, 0x3c, !PT ;  /* 0x000000170c0f7212 */ /* 0x000fe400078e3cff */
[----:B------:R-:W-:Y:S01]  /*0390*/  LEA.HI R12, R13, R13, RZ, 0x4 ;  /* 0x0000000d0d0c7211 */ /* 0x000fe200078f20ff */
[----:B------:R-:W-:Y:S01]  /*03a0*/  IMAD.SHL.U32 R20, R8, 0x2, RZ ;  /* 0x0000000208147824 */ /* 0x000fe200078e00ff */
[----:B------:R-:W-:Y:S01]  /*03b0*/  LEA.HI R9, R9, R0, RZ, 0xc ;  /* 0x0000000009097211 */ /* 0x000fe200078f60ff */
[----:B------:R-:W-:Y:S01]  /*03c0*/  IMAD.SHL.U32 R18, R15, 0x10, RZ ;  /* 0x000000100f127824 */ /* 0x000fe200078e00ff */
[----:B------:R-:W-:-:S02]  /*03d0*/  LOP3.LUT R16, R12, 0xffffff0, RZ, 0xc0, !PT ;  /* 0x0ffffff00c107812 */ /* 0x000fc400078ec0ff */
[----:B------:R-:W-:Y:S02]  /*03e0*/  SHF.R.S32.HI R12, RZ, 0x8, R17 ;  /* 0x00000008ff0c7819 */ /* 0x000fe40000011411 */
[----:B------:R-:W-:Y:S01]  /*03f0*/  LOP3.LUT R29, R15, R18, R20, 0x96, !PT ;  /* 0x000000120f1d7212 */ /* 0x000fe200078e9614 */
[----:B------:R-:W-:Y:S01]  /*0400*/  IMAD.IADD R13, R13, 0x1, -R16 ;  /* 0x000000010d0d7824 */ /* 0x000fe200078e0a10 */
[----:B------:R-:W-:Y:S02]  /*0410*/  LOP3.LUT R16, R22, R11, RZ, 0x3c, !PT ;  /* 0x0000000b16107212 */ /* 0x000fe400078e3cff */
[----:B------:R-:W-:Y:S02]  /*0420*/  LOP3.LUT R8, R29, R8, RZ, 0x3c, !PT ;  /* 0x000000081d087212 */ /* 0x000fe400078e3cff */
[----:B------:R-:W-:Y:S01]  /*0430*/  LEA.HI R17, R12, R12, RZ, 0x4 ;  /* 0x0000000c0c117211 */ /* 0x000fe200078f20ff */
[----:B------:R-:W-:Y:S01]  /*0440*/  IMAD.SHL.U32 R20, R16, 0x2, RZ ;  /* 0x0000000210147824 */ /* 0x000fe200078e00ff */
[----:B------:R-:W-:Y:S01]  /*0450*/  LOP3.LUT R18, R9, 0xfffff000, RZ, 0xc0, !PT ;  /* 0xfffff00009127812 */ /* 0x000fe200078ec0ff */
[----:B------:R-:W-:Y:S01]  /*0460*/  IMAD.SHL.U32 R29, R8, 0x10, RZ ;  /* 0x00000010081d7824 */ /* 0x000fe200078e00ff */
[----:B------:R-:W-:-:S02]  /*0470*/  LOP3.LUT R17, R17, 0xfffff0, RZ, 0xc0, !PT ;  /* 0x00fffff011117812 */ /* 0x000fc400078ec0ff */
[----:B------:R-:W-:Y:S01]  /*0480*/  SHF.R.U32.HI R22, RZ, 0x2, R25 ;  /* 0x00000002ff167819 */ /* 0x000fe20000011619 */
[----:B------:R-:W-:Y:S01]  /*0490*/  IMAD R18, R13, 0x10, R18 ;  /* 0x000000100d127824 */ /* 0x000fe200078e0212 */
[----:B------:R-:W-:Y:S01]  /*04a0*/  LOP3.LUT R9, R16, R20, R29, 0x96, !PT ;  /* 0x0000001410097212 */ /* 0x000fe200078e961d */
[----:B------:R-:W-:Y:S01]  /*04b0*/  IMAD.IADD R17, R12, 0x1, -R17 ;  /* 0x000000010c117824 */ /* 0x000fe200078e0a11 */
[----:B------:R-:W-:Y:S02]  /*04c0*/  LOP3.LUT R12, R22, R25, RZ, 0x3c, !PT ;  /* 0x00000019160c7212 */ /* 0x000fe400078e3cff */
[----:B------:R-:W-:Y:S01]  /*04d0*/  LOP3.LUT R9, R9, R8, RZ, 0x3c, !PT ;  /* 0x0000000809097212 */ /* 0x000fe200078e3cff */
[----:B------:R-:W-:Y:S01]  /*04e0*/  IMAD R13, R17, 0x100, R18 ;  /* 0x00000100110d7824 */ /* 0x000fe200078e0212 */
[----:B------:R-:W-:Y:S01]  /*04f0*/  SHF.R.U32.HI R22, RZ, 0x2, R23 ;  /* 0x00000002ff167819 */ /* 0x000fe20000011617 */
[----:B------:R-:W-:Y:S01]  /*0500*/  IMAD.SHL.U32 R20, R12, 0x2, RZ ;  /* 0x000000020c147824 */ /* 0x000fe200078e00ff */
[----:B------:R-:W0:Y:S01]  /*0510*/  LDC.64 R16, c[0x0][0x388] ;  /* 0x0000e200ff107b82 */ /* 0x000e220000000a00 */
[----:B------:R-:W-:Y:S01]  /*0520*/  IMAD.SHL.U32 R18, R9, 0x10, RZ ;  /* 0x0000001009127824 */ /* 0x000fe200078e00ff */
[----:B------:R-:W-:-:S02]  /*0530*/  LOP3.LUT R29, R10, 0xfffffff0, RZ, 0xc0, !PT ;  /* 0xfffffff00a1d7812 */ /* 0x000fc400078ec0ff */
[----:B------:R-:W-:Y:S02]  /*0540*/  IADD3 R11, PT, PT, R14, 0x10974f, R11 ;  /* 0x0010974f0e0b7810 */ /* 0x000fe40007ffe00b */
[----:B------:R-:W-:Y:S02]  /*0550*/  LOP3.LUT R20, R9, R18, R20, 0x96, !PT ;  /* 0x0000001209147212 */ /* 0x000fe400078e9614 */
[----:B------:R-:W-:Y:S02]  /*0560*/  LOP3.LUT R18, R22, R23, RZ, 0x3c, !PT ;  /* 0x0000001716127212 */ /* 0x000fe400078e3cff */
[----:B------:R-:W-:Y:S02]  /*0570*/  LOP3.LUT R10, R20, R12, RZ, 0x3c, !PT ;  /* 0x0000000c140a7212 */ /* 0x000fe400078e3cff */
[----:B------:R-:W-:Y:S01]  /*0580*/  IADD3 R29, PT, PT, R13, R0, -R29 ;  /* 0x000000000d1d7210 */ /* 0x000fe20007ffe81d */
[----:B------:R-:W-:Y:S01]  /*0590*/  IMAD.SHL.U32 R22, R18, 0x2, RZ ;  /* 0x0000000212167824 */ /* 0x000fe200078e00ff */
[----:B------:R-:W-:Y:S01]  /*05a0*/  IADD3 R20, PT, PT, R14, 0x587c5, R21 ;  /* 0x000587c50e147810 */ /* 0x000fe20007ffe015 */
[----:B------:R-:W-:Y:S01]  /*05b0*/  IMAD.SHL.U32 R0, R10, 0x10, RZ ;  /* 0x000000100a007824 */ /* 0x000fe200078e00ff */
[----:B------:R-:W1:Y:S01]  /*05c0*/  LDC.64 R12, c[0x0][0x390] ;  /* 0x0000e400ff0c7b82 */ /* 0x000e620000000a00 */
[----:B------:R-:W-:-:S02]  /*05d0*/  I2FP.F32.U32 R11, R11 ;  /* 0x0000000b000b7245 */ /* 0x000fc40000201000 */
[----:B------:R-:W-:Y:S02]  /*05e0*/  IADD3 R25, PT, PT, R14, 0x161f14, R25 ;  /* 0x00161f140e197810 */ /* 0x000fe40007ffe019 */
[----:B------:R-:W-:Y:S01]  /*05f0*/  LOP3.LUT R21, R18, R22, R0, 0x96, !PT ;  /* 0x0000001612157212 */ /* 0x000fe200078e9600 */
[----:B------:R-:W-:Y:S01]  /*0600*/  IMAD.MOV.U32 R0, RZ, RZ, 0x2f800000 ;  /* 0x2f800000ff007424 */ /* 0x000fe200078e00ff */
[C---:B------:R-:W-:Y:S01]  /*0610*/  IADD3 R18, PT, PT, R14.reuse, 0xb0f8a, R27 ;  /* 0x000b0f8a0e127810 */ /* 0x040fe20007ffe01b */
[C---:B0-----:R-:W-:Y:S01]  /*0620*/  IMAD.WIDE R16, R29.reuse, 0x8, R16 ;  /* 0x000000081d107825 */ /* 0x041fe200078e0210 */
[----:B------:R-:W-:Y:S02]  /*0630*/  I2FP.F32.U32 R27, R20 ;  /* 0x00000014001b7245 */ /* 0x000fe40000201000 */
[----:B------:R-:W-:Y:S01]  /*0640*/  I2FP.F32.U32 R18, R18 ;  /* 0x0000001200127245 */ /* 0x000fe20000201000 */
[----:B------:R-:W-:Y:S01]  /*0650*/  IMAD.SHL.U32 R29, R29, 0x4, RZ ;  /* 0x000000041d1d7824 */ /* 0x000fe200078e00ff */
[C---:B------:R-:W-:Y:S01]  /*0660*/  IADD3 R23, PT, PT, R14.reuse, 0x1ba6d9, R23 ;  /* 0x001ba6d90e177810 */ /* 0x040fe20007ffe017 */
[-C--:B------:R-:W-:Y:S01]  /*0670*/  FFMA R27, R27, R0.reuse, 1.1641532182693481445e-10 ;  /* 0x2f0000001b1b7423 */ /* 0x080fe20000000000 */
[----:B------:R-:W-:Y:S01]  /*0680*/  IADD3 R24, PT, PT, R14, 0x212e9e, R15 ;  /* 0x00212e9e0e187810 */ /* 0x000fe20007ffe00f */
[----:B------:R-:W-:Y:S01]  /*0690*/  FFMA R22, R18, R0, 1.1641532182693481445e-10 ;  /* 0x2f00000012167423 */ /* 0x000fe20000000000 */
[----:B------:R-:W-:-:S02]  /*06a0*/  IADD3 R20, PT, PT, R14, 0x26b663, R8 ;  /* 0x0026b6630e147810 */ /* 0x000fc40007ffe008 */
[----:B------:R0:W-:Y:S01]  /*06b0*/  STG.E desc[UR4][R16.64], R27 ;  /* 0x0000001b10007986 */ /* 0x0001e2000c101904 */
[----:B------:R-:W-:Y:S02]  /*06c0*/  IADD3 R18, PT, PT, R14, 0x2c3e28, R9 ;  /* 0x002c3e280e127810 */ /* 0x000fe40007ffe009 */
[----:B------:R-:W-:Y:S01]  /*06d0*/  I2FP.F32.U32 R25, R25 ;  /* 0x0000001900197245 */ /* 0x000fe20000201000 */
[----:B------:R2:W-:Y:S01]  /*06e0*/  STG.E desc[UR4][R16.64+0x4], R22 ;  /* 0x0000041610007986 */ /* 0x0005e2000c101904 */
[----:B-1----:R-:W-:Y:S01]  /*06f0*/  IMAD.WIDE R12, R29, 0x8, R12 ;  /* 0x000000081d0c7825 */ /* 0x002fe200078e020c */
[----:B------:R-:W-:Y:S02]  /*0700*/  I2FP.F32.U32 R23, R23 ;  /* 0x0000001700177245 */ /* 0x000fe40000201000 */
[----:B------:R-:W-:-:S03]  /*0710*/  I2FP.F32.U32 R29, R18 ;  /* 0x00000012001d7245 */ /* 0x000fc60000201000 */
[----:B------:R-:W-:Y:S01]  /*0720*/  FFMA R23, R23, R0, 1.1641532182693481445e-10 ;  /* 0x2f00000017177423 */ /* 0x000fe20000000000 */
[----:B0-----:R-:W-:Y:S01]  /*0730*/  I2FP.F32.U32 R27, R20 ;  /* 0x00000014001b7245 */ /* 0x001fe20000201000 */
[-C--:B------:R-:W-:Y:S01]  /*0740*/  FFMA R29, R29, R0.reuse, 1.1641532182693481445e-10 ;  /* 0x2f0000001d1d7423 */ /* 0x080fe20000000000 */
[----:B--2---:R-:W-:Y:S01]  /*0750*/  FFMA R17, R11, R0, 1.1641532182693481445e-10 ;  /* 0x2f0000000b117423 */ /* 0x004fe20000000000 */
[C---:B------:R-:W-:Y:S01]  /*0760*/  IADD3 R16, PT, PT, R14.reuse, 0x31c5ed, R10 ;  /* 0x0031c5ed0e107810 */ /* 0x040fe20007ffe00a */
[----:B------:R-:W-:Y:S01]  /*0770*/  VIADD R14, R14, 0x374db2 ;  /* 0x00374db20e0e7836 */ /* 0x000fe20000000000 */
[----:B------:R-:W-:Y:S01]  /*0780*/  LOP3.LUT R11, R21, R10, RZ, 0x3c, !PT ;  /* 0x0000000a150b7212 */ /* 0x000fe200078e3cff */
[----:B------:R-:W-:Y:S01]  /*0790*/  FFMA R21, R25, R0, 1.1641532182693481445e-10 ;  /* 0x2f00000019157423 */ /* 0x000fe20000000000 */
[----:B------:R-:W-:Y:S01]  /*07a0*/  I2FP.F32.U32 R25, R24 ;  /* 0x0000001800197245 */ /* 0x000fe20000201000 */
[----:B------:R-:W-:Y:S01]  /*07b0*/  FFMA R27, R27, R0, 1.1641532182693481445e-10 ;  /* 0x2f0000001b1b7423 */ /* 0x000fe20000000000 */
[----:B------:R-:W-:Y:S01]  /*07c0*/  I2FP.F32.U32 R16, R16 ;  /* 0x0000001000107245 */ /* 0x000fe20000201000 */
[----:B------:R-:W-:Y:S01]  /*07d0*/  IMAD.IADD R22, R11, 0x1, R14 ;  /* 0x000000010b167824 */ /* 0x000fe200078e020e */
[----:B------:R-:W-:Y:S01]  /*07e0*/  STG.E desc[UR4][R12.64], R17 ;  /* 0x000000110c007986 */ /* 0x000fe2000c101904 */
[----:B------:R-:W-:-:S02]  /*07f0*/  FFMA R25, R25, R0, 1.1641532182693481445e-10 ;  /* 0x2f00000019197423 */ /* 0x000fc40000000000 */
[----:B------:R-:W-:Y:S01]  /*0800*/  FFMA R16, R16, R0, 1.1641532182693481445e-10 ;  /* 0x2f00000010107423 */ /* 0x000fe20000000000 */
[----:B------:R-:W-:Y:S01]  /*0810*/  I2FP.F32.U32 R22, R22 ;  /* 0x0000001600167245 */ /* 0x000fe20000201000 */
[----:B------:R-:W-:Y:S04]  /*0820*/  STG.E desc[UR4][R12.64+0x4], R21 ;  /* 0x000004150c007986 */ /* 0x000fe8000c101904 */
[----:B------:R-:W-:Y:S01]  /*0830*/  FFMA R22, R22, R0, 1.1641532182693481445e-10 ;  /* 0x2f00000016167423 */ /* 0x000fe20000000000 */
[----:B------:R-:W-:Y:S04]  /*0840*/  STG.E desc[UR4][R12.64+0x8], R23 ;  /* 0x000008170c007986 */ /* 0x000fe8000c101904 */
[----:B------:R-:W-:Y:S04]  /*0850*/  STG.E desc[UR4][R12.64+0xc], R25 ;  /* 0x00000c190c007986 */ /* 0x000fe8000c101904 */
[----:B------:R-:W-:Y:S04]  /*0860*/  STG.E desc[UR4][R12.64+0x10], R27 ;  /* 0x0000101b0c007986 */ /* 0x000fe8000c101904 */
[----:B------:R-:W-:Y:S04]  /*0870*/  STG.E desc[UR4][R12.64+0x14], R29 ;  /* 0x0000141d0c007986 */ /* 0x000fe8000c101904 */
[----:B------:R-:W-:Y:S04]  /*0880*/  STG.E desc[UR4][R12.64+0x18], R16 ;  /* 0x000018100c007986 */ /* 0x000fe8000c101904 */
[----:B------:R-:W-:Y:S04]  /*0890*/  STG.E desc[UR4][R12.64+0x1c], R22 ;  /* 0x00001c160c007986 */ /* 0x000fe8000c101904 */
[----:B------:R-:W-:Y:S04]  /*08a0*/  STG.E.64 desc[UR4][R2.64], R14 ;  /* 0x0000000e02007986 */ /* 0x000fe8000c101b04 */
[----:B------:R-:W-:Y:S04]  /*08b0*/  STG.E.64 desc[UR4][R2.64+0x8], R8 ;  /* 0x0000080802007986 */ /* 0x000fe8000c101b04 */
[----:B------:R-:W-:Y:S04]  /*08c0*/  STG.E.64 desc[UR4][R2.64+0x10], R10 ;  /* 0x0000100a02007986 */ /* 0x000fe8000c101b04 */
[----:B-----5:R-:W-:Y:S04]  /*08d0*/  STG.E.64 desc[UR4][R2.64+0x18], R6 ;  /* 0x0000180602007986 */ /* 0x020fe8000c101b04 */
[----:B------:R-:W-:Y:S04]  /*08e0*/  STG.E.64 desc[UR4][R2.64+0x28], R4 ;  /* 0x0000280402007986 */ /* 0x000fe8000c101b04 */
[----:B------:R-:W-:Y:S01]  /*08f0*/  STG.E desc[UR4][R2.64+0x20], R19 ;  /* 0x0000201302007986 */ /* 0x000fe2000c101904 */
[----:B------:R-:W-:Y:S05]  /*0900*/  EXIT ;  /* 0x000000000000794d */ /* 0x000fea0003800000 */
.L_x_25:
        /* <DEDUP_REMOVED lines=15> */
.L_x_37:


//--------------------- .text._Z20setupRandomGeneratorP17curandStateXORWOW --------------------------
	.section	.text._Z20setupRandomGeneratorP17curandStateXORWOW,"ax",@progbits
	.align	128
        .global         _Z20setupRandomGeneratorP17curandStateXORWOW
        .type           _Z20setupRandomGeneratorP17curandStateXORWOW,@function
        .size           _Z20setupRandomGeneratorP17curandStateXORWOW,(.L_x_38 - _Z20setupRandomGeneratorP17curandStateXORWOW)
        .other          _Z20setupRandomGeneratorP17curandStateXORWOW,@"STO_CUDA_ENTRY STV_DEFAULT"
_Z20setupRandomGeneratorP17curandStateXORWOW:
.text._Z20setupRandomGeneratorP17curandStateXORWOW:
[----:B------:R-:W-:Y:S01]  /*0000*/  LDC R1, c[0x0][0x37c] ;  /* 0x0000df00ff017b82 */ /* 0x000fe20000000800 */
[----:B------:R-:W0:Y:S07]  /*0010*/  S2R R13, SR_TID.X ;  /* 0x00000000000d7919 */ /* 0x000e2e0000002100 */
[----:B------:R-:W1:Y:S01]  /*0020*/  LDC.64 R6, c[0x0][0x380] ;  /* 0x0000e000ff067b82 */ /* 0x000e620000000a00 */
[----:B------:R-:W0:Y:S01]  /*0030*/  LDCU UR6, c[0x0][0x360] ;  /* 0x00006c00ff0677ac */ /* 0x000e220008000800 */
[----:B------:R-:W-:Y:S01]  /*0040*/  IMAD.MOV.U32 R2, RZ, RZ, 0x3198c20f ;  /* 0x3198c20fff027424 */ /* 0x000fe200078e00ff */
[----:B------:R-:W0:Y:S01]  /*0050*/  S2R R0, SR_CTAID.X ;  /* 0x0000000000007919 */ /* 0x000e220000002500 */
[----:B------:R-:W-:Y:S01]  /*0060*/  IMAD.MOV.U32 R3, RZ, RZ, 0x5efdb30c ;  /* 0x5efdb30cff037424 */ /* 0x000fe200078e00ff */
[----:B------:R-:W2:Y:S01]  /*0070*/  LDCU.64 UR4, c[0x0][0x358] ;  /* 0x00006b00ff0477ac */ /* 0x000ea20008000a00 */
[----:B------:R-:W-:Y:S01]  /*0080*/  IMAD.MOV.U32 R4, RZ, RZ, 0x423bb012 ;  /* 0x423bb012ff047424 */ /* 0x000fe200078e00ff */
[----:B------:R-:W-:Y:S01]  /*0090*/  BSSY.RECONVERGENT B0, `(.L_x_26) ;  /* 0x00000db000007945 */ /* 0x000fe20003800200 */
[----:B------:R-:W-:-:S02]  /*00a0*/  IMAD.MOV.U32 R5, RZ, RZ, -0x75bd8fc ;  /* 0xf8a42704ff057424 */ /* 0x000fc400078e00ff */
[----:B------:R-:W-:Y:S02]  /*00b0*/  IMAD.MOV.U32 R8, RZ, RZ, -0x23270784 ;  /* 0xdcd8f87cff087424 */ /* 0x000fe400078e00ff */
[----:B------:R-:W-:Y:S02]  /*00c0*/  IMAD.MOV.U32 R9, RZ, RZ, 0x57fa2510 ;  /* 0x57fa2510ff097424 */ /* 0x000fe400078e00ff */
[----:B0-----:R-:W-:-:S04]  /*00d0*/  IMAD R13, R0, UR6, R13 ;  /* 0x00000006000d7c24 */ /* 0x001fc8000f8e020d */
[C---:B-1----:R-:W-:Y:S01]  /*00e0*/  IMAD.WIDE R6, R13.reuse, 0x30, R6 ;  /* 0x000000300d067825 */ /* 0x042fe200078e0206 */
[----:B------:R-:W-:-:S04]  /*00f0*/  ISETP.NE.AND P0, PT, R13, RZ, PT ;  /* 0x000000ff0d00720c */ /* 0x000fc80003f05270 */
[----:B--2---:R0:W-:Y:S04]  /*0100*/  STG.E.64 desc[UR4][R6.64], R2 ;  /* 0x0000000206007986 */ /* 0x0041e8000c101b04 */
[----:B------:R0:W-:Y:S04]  /*0110*/  STG.E.64 desc[UR4][R6.64+0x8], R4 ;  /* 0x0000080406007986 */ /* 0x0001e8000c101b04 */
[----:B------:R0:W-:Y:S01]  /*0120*/  STG.E.64 desc[UR4][R6.64+0x10], R8 ;  /* 0x0000100806007986 */ /* 0x0001e2000c101b04 */
[----:B------:R-:W-:Y:S05]  /*0130*/  @!P0 BRA `(.L_x_27) ;  /* 0x0000000c00408947 */ /* 0x000fea0003800000 */
[----:B------:R-:W-:Y:S01]  /*0140*/  SHF.R.S32.HI R0, RZ, 0x1f, R13 ;  /* 0x0000001fff007819 */ /* 0x000fe2000001140d */
[----:B------:R-:W-:-:S07]  /*0150*/  IMAD.MOV.U32 R12, RZ, RZ, RZ ;  /* 0x000000ffff0c7224 */ /* 0x000fce00078e00ff */
.L_x_33:
[----:B0-----:R-:W-:Y:S01]  /*0160*/  LOP3.LUT R2, R13, 0x3, RZ, 0xc0, !PT ;  /* 0x000000030d027812 */ /* 0x001fe200078ec0ff */
[----:B------:R-:W-:Y:S03]  /*0170*/  BSSY.RECONVERGENT B1, `(.L_x_28) ;  /* 0x00000c6000017945 */ /* 0x000fe60003800200 */
[----:B------:R-:W-:-:S04]  /*0180*/  ISETP.NE.U32.AND P0, PT, R2, RZ, PT ;  /* 0x000000ff0200720c */ /* 0x000fc80003f05070 */
[----:B------:R-:W-:-:S13]  /*0190*/  ISETP.NE.AND.EX P0, PT, RZ, RZ, PT, P0 ;  /* 0x000000ffff00720c */ /* 0x000fda0003f05300 */
[----:B------:R-:W-:Y:S05]  /*01a0*/  @!P0 BRA `(.L_x_29) ;  /* 0x0000000c00088947 */ /* 0x000fea0003800000 */
[----:B------:R-:W0:Y:S01]  /*01b0*/  LDC.64 R8, c[0x4][RZ] ;  /* 0x01000000ff087b82 */ /* 0x000e220000000a00 */
[----:B------:R-:W-:Y:S02]  /*01c0*/  IMAD.MOV.U32 R14, RZ, RZ, RZ ;  /* 0x000000ffff0e7224 */ /* 0x000fe400078e00ff */
[----:B0-----:R-:W-:-:S07]  /*01d0*/  IMAD.WIDE.U32 R8, R12, 0xc80, R8 ;  /* 0x00000c800c087825 */ /* 0x001fce00078e0008 */
.L_x_32:
[----:B0-----:R-:W-:Y:S01]  /*01e0*/  IMAD.MOV.U32 R15, RZ, RZ, RZ ;  /* 0x000000ffff0f7224 */ /* 0x001fe200078e00ff */
[----:B------:R-:W-:Y:S01]  /*01f0*/  CS2R R2, SRZ ;  /* 0x0000000000027805 */ /* 0x000fe2000001ff00 */
[----:B------:R-:W-:Y:S01]  /*0200*/  IMAD.MOV.U32 R17, RZ, RZ, RZ ;  /* 0x000000ffff117224 */ /* 0x000fe200078e00ff */
[----:B------:R-:W-:-:S07]  /*0210*/  CS2R R4, SRZ ;  /* 0x0000000000047805 */ /* 0x000fce000001ff00 */
.L_x_31:
[----:B------:R-:W-:-:S05]  /*0220*/  IMAD.WIDE.U32 R10, R17, 0x4, R6 ;  /* 0x00000004110a7825 */ /* 0x000fca00078e0006 */
[----:B------:R0:W5:Y:S01]  /*0230*/  LDG.E R16, desc[UR4][R10.64+0x4] ;  /* 0x000004040a107981 */ /* 0x000162000c1e1900 */
[----:B------:R-:W-:-:S07]  /*0240*/  IMAD.MOV.U32 R19, RZ, RZ, RZ ;  /* 0x000000ffff137224 */ /* 0x000fce00078e00ff */
.L_x_30:
[----:B-----5:R-:W-:Y:S01]  /*0250*/  SHF.R.U32.HI R24, RZ, R19, R16 ;  /* 0x00000013ff187219 */ /* 0x020fe20000011610 */
[----:B0-----:R-:W-:-:S03]  /*0260*/  IMAD.SHL.U32 R10, R17, 0x20, RZ ;  /* 0x00000020110a7824 */ /* 0x001fc600078e00ff */
[----:B------:R-:W-:Y:S01]  /*0270*/  LOP3.LUT R11, R24, 0x1, RZ, 0xc0, !PT ;  /* 0x00000001180b7812 */ /* 0x000fe200078ec0ff */
[----:B------:R-:W-:-:S03]  /*0280*/  IMAD.IADD R10, R10, 0x1, R19 ;  /* 0x000000010a0a7824 */ /* 0x000fc600078e0213 */
[----:B------:R-:W-:Y:S01]  /*0290*/  ISETP.NE.U32.AND P0, PT, R11, 0x1, PT ;  /* 0x000000010b00780c */ /* 0x000fe20003f05070 */
[----:B------:R-:W-:-:S03]  /*02a0*/  IMAD R11, R10, 0x5, RZ ;  /* 0x000000050a0b7824 */ /* 0x000fc600078e02ff */
[----:B------:R-:W-:Y:S01]  /*02b0*/  R2P PR, R24, 0x7e ;  /* 0x0000007e18007804 */ /* 0x000fe20000000000 */
[----:B------:R-:W-:-:S08]  /*02c0*/  IMAD.WIDE.U32 R10, R11, 0x4, R8 ;  /* 0x000000040b0a7825 */ /* 0x000fd000078e0008 */
[----:B------:R-:W2:Y:S04]  /*02d0*/  @!P0 LDG.E R18, desc[UR4][R10.64] ;  /* 0x000000040a128981 */ /* 0x000ea8000c1e1900 */
[----:B------:R-:W3:Y:S04]  /*02e0*/  @!P0 LDG.E R20, desc[UR4][R10.64+0x10] ;  /* 0x000010040a148981 */ /* 0x000ee8000c1e1900 */
[----:B------:R-:W4:Y:S04]  /*02f0*/  @P1 LDG.E R22, desc[UR4][R10.64+0x14] ;  /* 0x000014040a161981 */ /* 0x000f28000c1e1900 */
[----:B------:R-:W4:Y:S04]  /*0300*/  @P2 LDG.E R26, desc[UR4][R10.64+0x28] ;  /* 0x000028040a1a2981 */ /* 0x000f28000c1e1900 */
[----:B------:R-:W4:Y:S04]  /*0310*/  @!P0 LDG.E R21, desc[UR4][R10.64+0x4] ;  /* 0x000004040a158981 */ /* 0x000f28000c1e1900 */
[----:B------:R-:W4:Y:S04]  /*0320*/  @!P0 LDG.E R23, desc[UR4][R10.64+0xc] ;  /* 0x00000c040a178981 */ /* 0x000f28000c1e1900 */
[----:B------:R-:W4:Y:S04]  /*0330*/  @P1 LDG.E R25, desc[UR4][R10.64+0x18] ;  /* 0x000018040a191981 */ /* 0x000f28000c1e1900 */
[----:B------:R-:W4:Y:S04]  /*0340*/  @P3 LDG.E R28, desc[UR4][R10.64+0x3c] ;  /* 0x00003c040a1c3981 */ /* 0x000f28000c1e1900 */
[----:B------:R-:W4:Y:S01]  /*0350*/  @P6 LDG.E R27, desc[UR4][R10.64+0x7c] ;  /* 0x00007c040a1b6981 */ /* 0x000f22000c1e1900 */
[----:B--2---:R-:W-:-:S03]  /*0360*/  @!P0 LOP3.LUT R15, R15, R18, RZ, 0x3c, !PT ;  /* 0x000000120f0f8212 */ /* 0x004fc600078e3cff */
[----:B------:R-:W2:Y:S01]  /*0370*/  @!P0 LDG.E R18, desc[UR4][R10.64+0x8] ;  /* 0x000008040a128981 */ /* 0x000ea2000c1e1900 */
[----:B---3--:R-:W-:-:S03]  /*0380*/  @!P0 LOP3.LUT R3, R3, R20, RZ, 0x3c, !PT ;  /* 0x0000001403038212 */ /* 0x008fc600078e3cff */
[----:B------:R-:W3:Y:S01]  /*0390*/  @P1 LDG.E R20, desc[UR4][R10.64+0x24] ;  /* 0x000024040a141981 */ /* 0x000ee2000c1e1900 */
[----:B----4-:R-:W-:-:S03]  /*03a0*/  @P1 LOP3.LUT R15, R15, R22, RZ, 0x3c, !PT ;  /* 0x000000160f0f1212 */ /* 0x010fc600078e3cff */
[----:B------:R-:W4:Y:S01]  /*03b0*/  @P2 LDG.E R22, desc[UR4][R10.64+0x38] ;  /* 0x000038040a162981 */ /* 0x000f22000c1e1900 */
[----:B------:R-:W-:-:S03]  /*03c0*/  @P2 LOP3.LUT R15, R15, R26, RZ, 0x3c, !PT ;  /* 0x0000001a0f0f2212 */ /* 0x000fc600078e3cff */
[----:B------:R-:W4:Y:S01]  /*03d0*/  @P4 LDG.E R26, desc[UR4][R10.64+0x50] ;  /* 0x000050040a1a4981 */ /* 0x000f22000c1e1900 */
[----:B------:R-:W-:-:S03]  /*03e0*/  @!P0 LOP3.LUT R4, R4, R21, RZ, 0x3c, !PT ;  /* 0x0000001504048212 */ /* 0x000fc600078e3cff */
[----:B------:R-:W4:Y:S01]  /*03f0*/  @P1 LDG.E R21, desc[UR4][R10.64+0x20] ;  /* 0x000020040a151981 */ /* 0x000f22000c1e1900 */
[----:B------:R-:W-:-:S03]  /*0400*/  @!P0 LOP3.LUT R2, R2, R23, RZ, 0x3c, !PT ;  /* 0x0000001702028212 */ /* 0x000fc600078e3cff */
[----:B------:R-:W4:Y:S01]  /*0410*/  @P2 LDG.E R23, desc[UR4][R10.64+0x2c] ;  /* 0x00002c040a172981 */ /* 0x000f22000c1e1900 */
[----:B------:R-:W-:-:S03]  /*0420*/  @P1 LOP3.LUT R4, R4, R25, RZ, 0x3c, !PT ;  /* 0x0000001904041212 */ /* 0x000fc600078e3cff */
[----:B------:R-:W4:Y:S01]  /*0430*/  @P2 LDG.E R25, desc[UR4][R10.64+0x34] ;  /* 0x000034040a192981 */ /* 0x000f22000c1e1900 */
[----:B--2---:R-:W-:-:S03]  /*0440*/  @!P0 LOP3.LUT R5, R5, R18, RZ, 0x3c, !PT ;  /* 0x0000001205058212 */ /* 0x004fc600078e3cff */
[----:B------:R-:W2:Y:S01]  /*0450*/  @P1 LDG.E R18, desc[UR4][R10.64+0x1c] ;  /* 0x00001c040a121981 */ /* 0x000ea2000c1e1900 */
[----:B---3--:R-:W-:-:S03]  /*0460*/  @P1 LOP3.LUT R3, R3, R20, RZ, 0x3c, !PT ;  /* 0x0000001403031212 */ /* 0x008fc600078e3cff */
[----:B------:R-:W3:Y:S01]  /*0470*/  @P2 LDG.E R20, desc[UR4][R10.64+0x30] ;  /* 0x000030040a142981 */ /* 0x000ee2000c1e1900 */
[----:B----4-:R-:W-:-:S03]  /*0480*/  @P2 LOP3.LUT R3, R3, R22, RZ, 0x3c, !PT ;  /* 0x0000001603032212 */ /* 0x010fc600078e3cff */
[----:B------:R-:W4:Y:S01]  /*0490*/  @P3 LDG.E R22, desc[UR4][R10.64+0x4c] ;  /* 0x00004c040a163981 */ /* 0x000f22000c1e1900 */
[----:B------:R-:W-:-:S04]  /*04a0*/  @P3 LOP3.LUT R15, R15, R28, RZ, 0x3c, !PT ;  /* 0x0000001c0f0f3212 */ /* 0x000fc800078e3cff */
[----:B------:R-:W-:Y:S02]  /*04b0*/  @P4 LOP3.LUT R15, R15, R26, RZ, 0x3c, !PT ;  /* 0x0000001a0f0f4212 */ /* 0x000fe400078e3cff */
[----:B------:R-:W-:Y:S01]  /*04c0*/  @P1 LOP3.LUT R2, R2, R21, RZ, 0x3c, !PT ;  /* 0x0000001502021212 */ /* 0x000fe200078e3cff */
[----:B------:R-:W4:Y:S04]  /*04d0*/  @P5 LDG.E R26, desc[UR4][R10.64+0x64] ;  /* 0x000064040a1a5981 */ /* 0x000f28000c1e1900 */
[----:B------:R-:W4:Y:S01]  /*04e0*/  @P3 LDG.E R21, desc[UR4][R10.64+0x40] ;  /* 0x000040040a153981 */ /* 0x000f22000c1e1900 */
[----:B------:R-:W-:Y:S02]  /*04f0*/  @P2 LOP3.LUT R4, R4, R23, RZ, 0x3c, !PT ;  /* 0x0000001704042212 */ /* 0x000fe400078e3cff */
[----:B------:R-:W-:Y:S01]  /*0500*/  @P2 LOP3.LUT R2, R2, R25, RZ, 0x3c, !PT ;  /* 0x0000001902022212 */ /* 0x000fe200078e3cff */
[----:B------:R-:W4:Y:S04]  /*0510*/  @P3 LDG.E R23, desc[UR4][R10.64+0x48] ;  /* 0x000048040a173981 */ /* 0x000f28000c1e1900 */
[----:B------:R-:W4:Y:S01]  /*0520*/  @P4 LDG.E R25, desc[UR4][R10.64+0x54] ;  /* 0x000054040a194981 */ /* 0x000f22000c1e1900 */
[----:B--2---:R-:W-:-:S03]  /*0530*/  @P1 LOP3.LUT R5, R5, R18, RZ, 0x3c, !PT ;  /* 0x0000001205051212 */ /* 0x004fc600078e3cff */
[----:B------:R-:W2:Y:S01]  /*0540*/  @P3 LDG.E R18, desc[UR4][R10.64+0x44] ;  /* 0x000044040a123981 */ /* 0x000ea2000c1e1900 */
[----:B---3--:R-:W-:-:S03]  /*0550*/  @P2 LOP3.LUT R5, R5, R20, RZ, 0x3c, !PT ;  /* 0x0000001405052212 */ /* 0x008fc600078e3cff */
[----:B------:R-:W3:Y:S01]  /*0560*/  @P4 LDG.E R20, desc[UR4][R10.64+0x58] ;  /* 0x000058040a144981 */ /* 0x000ee2000c1e1900 */
[----:B----4-:R-:W-:-:S03]  /*0570*/  @P3 LOP3.LUT R3, R3, R22, RZ, 0x3c, !PT ;  /* 0x0000001603033212 */ /* 0x010fc600078e3cff */
[----:B------:R-:W4:Y:S01]  /*0580*/  @P4 LDG.E R22, desc[UR4][R10.64+0x60] ;  /* 0x000060040a164981 */ /* 0x000f22000c1e1900 */
[----:B------:R-:W-:Y:S02]  /*0590*/  LOP3.LUT P0, RZ, R24, 0x80, RZ, 0xc0, !PT ;  /* 0x0000008018ff7812 */ /* 0x000fe4000780c0ff */
[----:B------:R-:W-:Y:S02]  /*05a0*/  @P5 LOP3.LUT R15, R15, R26, RZ, 0x3c, !PT ;  /* 0x0000001a0f0f5212 */ /* 0x000fe400078e3cff */
[----:B------:R-:W4:Y:S01]  /*05b0*/  @P6 LDG.E R26, desc[UR4][R10.64+0x78] ;  /* 0x000078040a1a6981 */ /* 0x000f22000c1e1900 */
[----:B------:R-:W-:-:S03]  /*05c0*/  @P3 LOP3.LUT R4, R4, R21, RZ, 0x3c, !PT ;  /* 0x0000001504043212 */ /* 0x000fc600078e3cff */
[----:B------:R-:W4:Y:S01]  /*05d0*/  @P4 LDG.E R21, desc[UR4][R10.64+0x5c] ;  /* 0x00005c040a154981 */ /* 0x000f22000c1e1900 */
[----:B------:R-:W-:-:S03]  /*05e0*/  @P3 LOP3.LUT R2, R2, R23, RZ, 0x3c, !PT ;  /* 0x0000001702023212 */ /* 0x000fc600078e3cff */
[----:B------:R-:W4:Y:S01]  /*05f0*/  @P5 LDG.E R23, desc[UR4][R10.64+0x68] ;  /* 0x000068040a175981 */ /* 0x000f22000c1e1900 */
[----:B------:R-:W-:-:S03]  /*0600*/  @P4 LOP3.LUT R4, R4, R25, RZ, 0x3c, !PT ;  /* 0x0000001904044212 */ /* 0x000fc600078e3cff */
[----:B------:R-:W4:Y:S01]  /*0610*/  @P5 LDG.E R25, desc[UR4][R10.64+0x70] ;  /* 0x000070040a195981 */ /* 0x000f22000c1e1900 */
[----:B--2---:R-:W-:-:S03]  /*0620*/  @P3 LOP3.LUT R5, R5, R18, RZ, 0x3c, !PT ;  /* 0x0000001205053212 */ /* 0x004fc600078e3cff */
[----:B------:R-:W2:Y:S01]  /*0630*/  @P5 LDG.E R18, desc[UR4][R10.64+0x6c] ;  /* 0x00006c040a125981 */ /* 0x000ea2000c1e1900 */
[----:B---3--:R-:W-:-:S03]  /*0640*/  @P4 LOP3.LUT R5, R5, R20, RZ, 0x3c, !PT ;  /* 0x0000001405054212 */ /* 0x008fc600078e3cff */
[----:B------:R-:W3:Y:S01]  /*0650*/  @P5 LDG.E R20, desc[UR4][R10.64+0x74] ;  /* 0x000074040a145981 */ /* 0x000ee2000c1e1900 */
[----:B----4-:R-:W-:-:S03]  /*0660*/  @P4 LOP3.LUT R3, R3, R22, RZ, 0x3c, !PT ;  /* 0x0000001603034212 */ /* 0x010fc600078e3cff */
[----:B------:R-:W4:Y:S01]  /*0670*/  @P0 LDG.E R22, desc[UR4][R10.64+0x8c] ;  /* 0x00008c040a160981 */ /* 0x000f22000c1e1900 */
[----:B------:R-:W-:-:S03]  /*0680*/  @P6 LOP3.LUT R15, R15, R26, RZ, 0x3c, !PT ;  /* 0x0000001a0f0f6212 */ /* 0x000fc600078e3cff */
        /* <DEDUP_REMOVED lines=13> */
[----:B------:R-:W-:Y:S02]  /*0760*/  @P6 LOP3.LUT R4, R4, R27, RZ, 0x3c, !PT ;  /* 0x0000001b04046212 */ /* 0x000fe400078e3cff */
[----:B------:R-:W-:Y:S02]  /*0770*/  @P6 LOP3.LUT R2, R2, R21, RZ, 0x3c, !PT ;  /* 0x0000001502026212 */ /* 0x000fe400078e3cff */
[----:B------:R-:W-:Y:S02]  /*0780*/  @P0 LOP3.LUT R4, R4, R23, RZ, 0x3c, !PT ;  /* 0x0000001704040212 */ /* 0x000fe400078e3cff */
[----:B------:R-:W-:Y:S02]  /*0790*/  @P0 LOP3.LUT R2, R2, R25, RZ, 0x3c, !PT ;  /* 0x0000001902020212 */ /* 0x000fe400078e3cff */
[----:B--2---:R-:W-:Y:S02]  /*07a0*/  @P6 LOP3.LUT R5, R5, R18, RZ, 0x3c, !PT ;  /* 0x0000001205056212 */ /* 0x004fe400078e3cff */
[----:B---3--:R-:W-:-:S02]  /*07b0*/  @P6 LOP3.LUT R3, R3, R20, RZ, 0x3c, !PT ;  /* 0x0000001403036212 */ /* 0x008fc400078e3cff */
[----:B----4-:R-:W-:Y:S02]  /*07c0*/  @P0 LOP3.LUT R5, R5, R22, RZ, 0x3c, !PT ;  /* 0x0000001605050212 */ /* 0x010fe400078e3cff */
[----:B------:R-:W-:Y:S02]  /*07d0*/  @P0 LOP3.LUT R3, R3, R26, RZ, 0x3c, !PT ;  /* 0x0000001a03030212 */ /* 0x000fe400078e3cff */
[----:B------:R-:W-:-:S13]  /*07e0*/  R2P PR, R24.B1, 0x7f ;  /* 0x0000007f18007804 */ /* 0x000fda0000001000 */
[----:B------:R-:W2:Y:S04]  /*07f0*/  @P0 LDG.E R18, desc[UR4][R10.64+0xa0] ;  /* 0x0000a0040a120981 */ /* 0x000ea8000c1e1900 */
[----:B------:R-:W3:Y:S04]  /*0800*/  @P1 LDG.E R22, desc[UR4][R10.64+0xb4] ;  /* 0x0000b4040a161981 */ /* 0x000ee8000c1e1900 */
[----:B------:R-:W4:Y:S04]  /*0810*/  @P2 LDG.E R26, desc[UR4][R10.64+0xc8] ;  /* 0x0000c8040a1a2981 */ /* 0x000f28000c1e1900 */
[----:B------:R-:W4:Y:S04]  /*0820*/  @P3 LDG.E R28, desc[UR4][R10.64+0xdc] ;  /* 0x0000dc040a1c3981 */ /* 0x000f28000c1e1900 */
[----:B------:R-:W4:Y:S04]  /*0830*/  @P0 LDG.E R23, desc[UR4][R10.64+0xa4] ;  /* 0x0000a4040a170981 */ /* 0x000f28000c1e1900 */
[----:B------:R-:W4:Y:S04]  /*0840*/  @P0 LDG.E R20, desc[UR4][R10.64+0xa8] ;  /* 0x0000a8040a140981 */ /* 0x000f28000c1e1900 */
[----:B------:R-:W4:Y:S04]  /*0850*/  @P4 LDG.E R25, desc[UR4][R10.64+0xf0] ;  /* 0x0000f0040a194981 */ /* 0x000f28000c1e1900 */
        /* <DEDUP_REMOVED lines=21> */
[----:B------:R-:W-:Y:S02]  /*09b0*/  LOP3.LUT P0, RZ, R24, 0x8000, RZ, 0xc0, !PT ;  /* 0x0000800018ff7812 */ /* 0x000fe4000780c0ff */
[----:B----4-:R-:W-:Y:S01]  /*09c0*/  @P5 LOP3.LUT R15, R15, R26, RZ, 0x3c, !PT ;  /* 0x0000001a0f0f5212 */ /* 0x010fe200078e3cff */
[----:B------:R-:W4:Y:S04]  /*09d0*/  @P3 LDG.E R24, desc[UR4][R10.64+0xe4] ;  /* 0x0000e4040a183981 */ /* 0x000f28000c1e1900 */
[----:B------:R-:W2:Y:S01]  /*09e0*/  @P6 LDG.E R26, desc[UR4][R10.64+0x118] ;  /* 0x000118040a1a6981 */ /* 0x000ea2000c1e1900 */
        /* <DEDUP_REMOVED lines=8> */
[----:B---3--:R-:W-:-:S03]  /*0a70*/  @P2 LOP3.LUT R3, R3, R22, RZ, 0x3c, !PT ;  /* 0x0000001603032212 */ /* 0x008fc600078e3cff */
[----:B------:R-:W3:Y:S01]  /*0a80*/  @P4 LDG.E R22, desc[UR4][R10.64+0x100] ;  /* 0x000100040a164981 */ /* 0x000ee2000c1e1900 */
[----:B--2---:R-:W-:-:S03]  /*0a90*/  @P6 LOP3.LUT R15, R15, R26, RZ, 0x3c, !PT ;  /* 0x0000001a0f0f6212 */ /* 0x004fc600078e3cff */
[----:B------:R-:W2:Y:S01]  /*0aa0*/  @P0 LDG.E R26, desc[UR4][R10.64+0x12c] ;  /* 0x00012c040a1a0981 */ /* 0x000ea2000c1e1900 */
[----:B----4-:R-:W-:-:S03]  /*0ab0*/  @P2 LOP3.LUT R2, R2, R23, RZ, 0x3c, !PT ;  /* 0x0000001702022212 */ /* 0x010fc600078e3cff */
[----:B------:R-:W4:Y:S01]  /*0ac0*/  @P4 LDG.E R23, desc[UR4][R10.64+0xfc] ;  /* 0x0000fc040a174981 */ /* 0x000f22000c1e1900 */
[----:B------:R-:W-:-:S03]  /*0ad0*/  @P2 LOP3.LUT R5, R5, R20, RZ, 0x3c, !PT ;  /* 0x0000001405052212 */ /* 0x000fc600078e3cff */
[----:B------:R-:W4:Y:S01]  /*0ae0*/  @P4 LDG.E R20, desc[UR4][R10.64+0xf8] ;  /* 0x0000f8040a144981 */ /* 0x000f22000c1e1900 */
[----:B------:R-:W-:Y:S02]  /*0af0*/  @P3 LOP3.LUT R2, R2, R27, RZ, 0x3c, !PT ;  /* 0x0000001b02023212 */ /* 0x000fe400078e3cff */
[----:B------:R-:W-:Y:S01]  /*0b00*/  @P3 LOP3.LUT R4, R4, R25, RZ, 0x3c, !PT ;  /* 0x0000001904043212 */ /* 0x000fe200078e3cff */
[----:B------:R-:W4:Y:S01]  /*0b10*/  @P5 LDG.E R27, desc[UR4][R10.64+0x110] ;  /* 0x000110040a1b5981 */ /* 0x000f22000c1e1900 */
[----:B------:R-:W-:-:S03]  /*0b20*/  @P3 LOP3.LUT R5, R5, R24, RZ, 0x3c, !PT ;  /* 0x0000001805053212 */ /* 0x000fc600078e3cff */
[----:B------:R-:W4:Y:S04]  /*0b30*/  @P5 LDG.E R25, desc[UR4][R10.64+0x108] ;  /* 0x000108040a195981 */ /* 0x000f28000c1e1900 */
        /* <DEDUP_REMOVED lines=19> */
[----:B------:R-:W-:-:S05]  /*0c70*/  VIADD R19, R19, 0x10 ;  /* 0x0000001013137836 */ /* 0x000fca0000000000 */
[----:B------:R-:W-:Y:S02]  /*0c80*/  ISETP.NE.AND P1, PT, R19, 0x20, PT ;  /* 0x000000201300780c */ /* 0x000fe40003f25270 */
[----:B------:R-:W-:Y:S02]  /*0c90*/  @P5 LOP3.LUT R3, R3, R18, RZ, 0x3c, !PT ;  /* 0x0000001203035212 */ /* 0x000fe400078e3cff */
[----:B------:R-:W-:Y:S02]  /*0ca0*/  @P6 LOP3.LUT R4, R4, R21, RZ, 0x3c, !PT ;  /* 0x0000001504046212 */ /* 0x000fe400078e3cff */
[----:B---3--:R-:W-:-:S04]  /*0cb0*/  @P6 LOP3.LUT R3, R3, R22, RZ, 0x3c, !PT ;  /* 0x0000001603036212 */ /* 0x008fc800078e3cff */
[----:B--2---:R-:W-:Y:S02]  /*0cc0*/  @P0 LOP3.LUT R3, R3, R26, RZ, 0x3c, !PT ;  /* 0x0000001a03030212 */ /* 0x004fe400078e3cff */
[----:B----4-:R-:W-:Y:S02]  /*0cd0*/  @P6 LOP3.LUT R2, R2, R23, RZ, 0x3c, !PT ;  /* 0x0000001702026212 */ /* 0x010fe400078e3cff */
[----:B------:R-:W-:Y:S02]  /*0ce0*/  @P6 LOP3.LUT R5, R5, R20, RZ, 0x3c, !PT ;  /* 0x0000001405056212 */ /* 0x000fe400078e3cff */
[----:B------:R-:W-:Y:S02]  /*0cf0*/  @P0 LOP3.LUT R2, R2, R27, RZ, 0x3c, !PT ;  /* 0x0000001b02020212 */ /* 0x000fe400078e3cff */
[----:B------:R-:W-:Y:S02]  /*0d00*/  @P0 LOP3.LUT R4, R4, R25, RZ, 0x3c, !PT ;  /* 0x0000001904040212 */ /* 0x000fe400078e3cff */
[----:B------:R-:W-:Y:S01]  /*0d10*/  @P0 LOP3.LUT R5, R5, R24, RZ, 0x3c, !PT ;  /* 0x0000001805050212 */ /* 0x000fe200078e3cff */
[----:B------:R-:W-:Y:S06]  /*0d20*/  @P1 BRA `(.L_x_30) ;  /* 0xfffffff400481947 */ /* 0x000fec000383ffff */
[----:B------:R-:W-:-:S05]  /*0d30*/  VIADD R17, R17, 0x1 ;  /* 0x0000000111117836 */ /* 0x000fca0000000000 */
[----:B------:R-:W-:-:S13]  /*0d40*/  ISETP.NE.AND P0, PT, R17, 0x5, PT ;  /* 0x000000051100780c */ /* 0x000fda0003f05270 */
[----:B------:R-:W-:Y:S05]  /*0d50*/  @P0 BRA `(.L_x_31) ;  /* 0xfffffff400300947 */ /* 0x000fea000383ffff */
[----:B------:R0:W-:Y:S01]  /*0d60*/  STG.E.64 desc[UR4][R6.64+0x8], R4 ;  /* 0x0000080406007986 */ /* 0x0001e2000c101b04 */
[----:B------:R-:W-:Y:S01]  /*0d70*/  VIADD R14, R14, 0x1 ;  /* 0x000000010e0e7836 */ /* 0x000fe20000000000 */
[----:B------:R-:W-:Y:S02]  /*0d80*/  LOP3.LUT R11, R13, 0x3, RZ, 0xc0, !PT ;  /* 0x000000030d0b7812 */ /* 0x000fe400078ec0ff */
[----:B------:R0:W-:Y:S02]  /*0d90*/  STG.E.64 desc[UR4][R6.64+0x10], R2 ;  /* 0x0000100206007986 */ /* 0x0001e4000c101b04 */
[----:B------:R-:W-:Y:S02]  /*0da0*/  ISETP.GE.U32.AND P0, PT, R14, R11, PT ;  /* 0x0000000b0e00720c */ /* 0x000fe40003f06070 */
[----:B------:R0:W-:Y:S11]  /*0db0*/  STG.E desc[UR4][R6.64+0x4], R15 ;  /* 0x0000040f06007986 */ /* 0x0001f6000c101904 */
[----:B------:R-:W-:Y:S05]  /*0dc0*/  @!P0 BRA `(.L_x_32) ;  /* 0xfffffff400048947 */ /* 0x000fea000383ffff */
.L_x_29:
[----:B------:R-:W-:Y:S05]  /*0dd0*/  BSYNC.RECONVERGENT B1 ;  /* 0x0000000000017941 */ /* 0x000fea0003800200 */
.L_x_28:
[C---:B------:R-:W-:Y:S01]  /*0de0*/  ISETP.GT.U32.AND P0, PT, R13.reuse, 0x3, PT ;  /* 0x000000030d00780c */ /* 0x040fe20003f04070 */
[----:B------:R-:W-:Y:S01]  /*0df0*/  VIADD R12, R12, 0x1 ;  /* 0x000000010c0c7836 */ /* 0x000fe20000000000 */
[--C-:B------:R-:W-:Y:S02]  /*0e00*/  SHF.R.U64 R13, R13, 0x2, R0.reuse ;  /* 0x000000020d0d7819 */ /* 0x100fe40000001200 */
[----:B------:R-:W-:Y:S02]  /*0e10*/  ISETP.GT.U32.AND.EX P0, PT, R0, RZ, PT, P0 ;  /* 0x000000ff0000720c */ /* 0x000fe40003f04100 */
[----:B------:R-:W-:-:S11]  /*0e20*/  SHF.R.U32.HI R0, RZ, 0x2, R0 ;  /* 0x00000002ff007819 */ /* 0x000fd60000011600 */
[----:B------:R-:W-:Y:S05]  /*0e30*/  @P0 BRA `(.L_x_33) ;  /* 0xfffffff000c80947 */ /* 0x000fea000383ffff */
.L_x_27:
[----:B------:R-:W-:Y:S05]  /*0e40*/  BSYNC.RECONVERGENT B0 ;  /* 0x0000000000007941 */ /* 0x000fea0003800200 */
.L_x_26:
[----:B------:R-:W-:Y:S04]  /*0e50*/  STG.E.64 desc[UR4][R6.64+0x18], RZ ;  /* 0x000018ff06007986 */ /* 0x000fe8000c101b04 */
[----:B------:R-:W-:Y:S04]  /*0e60*/  STG.E desc[UR4][R6.64+0x20], RZ ;  /* 0x000020ff06007986 */ /* 0x000fe8000c101904 */
[----:B------:R-:W-:Y:S01]  /*0e70*/  STG.E.64 desc[UR4][R6.64+0x28], RZ ;  /* 0x000028ff06007986 */ /* 0x000fe2000c101b04 */
[----:B------:R-:W-:Y:S05]  /*0e80*/  EXIT ;  /* 0x000000000000794d */ /* 0x000fea0003800000 */
.L_x_34:
        /* <DEDUP_REMOVED lines=15> */
.L_x_38:


//--------------------- .nv.global.init           --------------------------
	.section	.nv.global.init,"aw",@progbits
	.align	4
.nv.global.init:
	.type		mrg32k3aM1SubSeq,@object
	.size		mrg32k3aM1SubSeq,(mrg32k3aM2SubSeq - mrg32k3aM1SubSeq)
mrg32k3aM1SubSeq:
        /*0000*/ 	.byte	0x0b, 0xcc, 0xee, 0x04, 0x73, 0x29, 0x8b, 0x6f, 0xf6, 0x53, 0x03, 0xf6, 0x23, 0xf6, 0xea, 0xda
        /* <DEDUP_REMOVED lines=125> */
	.type		mrg32k3aM2SubSeq,@object
	.size		mrg32k3aM2SubSeq,(mrg32k3aM1 - mrg32k3aM2SubSeq)
mrg32k3aM2SubSeq:
        /* <DEDUP_REMOVED lines=126> */
	.type		mrg32k3aM1,@object
	.size		mrg32k3aM1,(mrg32k3aM1Seq - mrg32k3aM1)
mrg32k3aM1:
        /* <DEDUP_REMOVED lines=144> */
	.type		mrg32k3aM1Seq,@object
	.size		mrg32k3aM1Seq,(mrg32k3aM2 - mrg32k3aM1Seq)
mrg32k3aM1Seq:
        /* <DEDUP_REMOVED lines=144> */
	.type		mrg32k3aM2,@object
	.size		mrg32k3aM2,(mrg32k3aM2Seq - mrg32k3aM2)
mrg32k3aM2:
        /* <DEDUP_REMOVED lines=144> */
	.type		mrg32k3aM2Seq,@object
	.size		mrg32k3aM2Seq,(precalc_xorwow_matrix - mrg32k3aM2Seq)
mrg32k3aM2Seq:
        /* <DEDUP_REMOVED lines=144> */
	.type		precalc_xorwow_matrix,@object
	.size		precalc_xorwow_matrix,(precalc_xorwow_offset_matrix - precalc_xorwow_matrix)
precalc_xorwow_matrix:
        /* <DEDUP_REMOVED lines=6400> */
	.type		precalc_xorwow_offset_matrix,@object
	.size		precalc_xorwow_offset_matrix,(.L_1 - precalc_xorwow_offset_matrix)
precalc_xorwow_offset_matrix:
        /* <DEDUP_REMOVED lines=6400> */
.L_1:


//--------------------- .nv.shared._Z16latticeQCDWilsonP7ComplexS0_S0_ --------------------------
	.section	.nv.shared._Z16latticeQCDWilsonP7ComplexS0_S0_,"aw",@nobits
	.sectionflags	@""
	.align	4
.nv.shared._Z16latticeQCDWilsonP7ComplexS0_S0_:
	.zero		1028


//--------------------- .nv.shared.reserved.0     --------------------------
	.section	.nv.shared.reserved.0,"aw",@nobits
	.weak		__nv_reservedSMEM_offset_0_alias
	.size		__nv_reservedSMEM_offset_0_alias, 0, 64
	.other		__nv_reservedSMEM_offset_0_alias,@"STO_CUDA_RESERVED_SHARED STV_DEFAULT"
__nv_reservedSMEM_offset_0_alias:
	.zero		0
	.zero		64


//--------------------- .nv.constant0._Z16latticeQCDWilsonP7ComplexS0_S0_ --------------------------
	.section	.nv.constant0._Z16latticeQCDWilsonP7ComplexS0_S0_,"a",@progbits
	.sectionflags	@""
	.align	4
.nv.constant0._Z16latticeQCDWilsonP7ComplexS0_S0_:
	.zero		920


//--------------------- .nv.constant0._Z15initInputFieldsP17curandStateXORWOWP7ComplexS2_ --------------------------
	.section	.nv.constant0._Z15initInputFieldsP17curandStateXORWOWP7ComplexS2_,"a",@progbits
	.sectionflags	@""
	.align	4
.nv.constant0._Z15initInputFieldsP17curandStateXORWOWP7ComplexS2_:
	.zero		920


//--------------------- .nv.constant0._Z20setupRandomGeneratorP17curandStateXORWOW --------------------------
	.section	.nv.constant0._Z20setupRandomGeneratorP17curandStateXORWOW,"a",@progbits
	.sectionflags	@""
	.align	4
.nv.constant0._Z20setupRandomGeneratorP17curandStateXORWOW:
	.zero		904


//--------------------- SYMBOLS --------------------------

	.type		.nv.reservedSmem.offset0,@object
	.size		.nv.reservedSmem.offset0,0x4
	.type		.nv.reservedSmem.cap,@object
	.size		.nv.reservedSmem.cap,0x4
